	.headerflags	@"EF_CUDA_TEXMODE_UNIFIED EF_CUDA_64BIT_ADDRESS EF_CUDA_SM86 EF_CUDA_VIRTUAL_SM(EF_CUDA_SM86)"
	.elftype	@"ET_EXEC"


//--------------------- .nv.info                  --------------------------
	.section	.nv.info,"",@"SHT_CUDA_INFO"
	.align	4


	//----- nvinfo : EIATTR_REGCOUNT
	.align		4
        /*0000*/ 	.byte	0x04, 0x2f
        /*0002*/ 	.short	(.L_1 - .L_0)
	.align		4
.L_0:
        /*0004*/ 	.word	index@(chunk_fwd_kernel_o)
        /*0008*/ 	.word	0x000000fe


	//----- nvinfo : EIATTR_MAX_STACK_SIZE
	.align		4
.L_1:
        /*000c*/ 	.byte	0x04, 0x23
        /*000e*/ 	.short	(.L_3 - .L_2)
	.align		4
.L_2:
        /*0010*/ 	.word	index@(chunk_fwd_kernel_o)
        /*0014*/ 	.word	0x00000000


	//----- nvinfo : EIATTR_MIN_STACK_SIZE
	.align		4
.L_3:
        /*0018*/ 	.byte	0x04, 0x12
        /*001a*/ 	.short	(.L_5 - .L_4)
	.align		4
.L_4:
        /*001c*/ 	.word	index@(chunk_fwd_kernel_o)
        /*0020*/ 	.word	0x00000000


	//----- nvinfo : EIATTR_FRAME_SIZE
	.align		4
.L_5:
        /*0024*/ 	.byte	0x04, 0x11
        /*0026*/ 	.short	(.L_7 - .L_6)
	.align		4
.L_6:
        /*0028*/ 	.word	index@(chunk_fwd_kernel_o)
        /*002c*/ 	.word	0x00000000
.L_7:


//--------------------- .nv.info.chunk_fwd_kernel_o --------------------------
	.section	.nv.info.chunk_fwd_kernel_o,"",@"SHT_CUDA_INFO"
	.align	4


	//----- nvinfo : EIATTR_CUDA_API_VERSION
	.align		4
        /*0000*/ 	.byte	0x04, 0x37
        /*0002*/ 	.short	(.L_9 - .L_8)
.L_8:
        /*0004*/ 	.word	0x0000007b


	//----- nvinfo : EIATTR_SW2861232_WAR
	.align		4
.L_9:
        /*0008*/ 	.byte	0x01, 0x35
	.zero		2


	//----- nvinfo : EIATTR_PARAM_CBANK
	.align		4
        /*000c*/ 	.byte	0x04, 0x0a
        /*000e*/ 	.short	(.L_11 - .L_10)
	.align		4
.L_10:
        /*0010*/ 	.word	index@(.nv.constant0.chunk_fwd_kernel_o)
        /*0014*/ 	.short	0x0160
        /*0016*/ 	.short	0x0040


	//----- nvinfo : EIATTR_CBANK_PARAM_SIZE
	.align		4
.L_11:
        /*0018*/ 	.byte	0x03, 0x19
        /*001a*/ 	.short	0x0040


	//----- nvinfo : EIATTR_KPARAM_INFO
	.align		4
        /*001c*/ 	.byte	0x04, 0x17
        /*001e*/ 	.short	(.L_13 - .L_12)
.L_12:
        /*0020*/ 	.word	0x00000000
        /*0024*/ 	.short	0x0008
        /*0026*/ 	.short	0x003c
        /*0028*/ 	.byte	0x00, 0xf0, 0x11, 0x00


	//----- nvinfo : EIATTR_KPARAM_INFO
	.align		4
.L_13:
        /*002c*/ 	.byte	0x04, 0x17
        /*002e*/ 	.short	(.L_15 - .L_14)
.L_14:
        /*0030*/ 	.word	0x00000000
        /*0034*/ 	.short	0x0007
        /*0036*/ 	.short	0x0038
        /*0038*/ 	.byte	0x00, 0xf0, 0x11, 0x00


	//----- nvinfo : EIATTR_KPARAM_INFO
	.align		4
.L_15:
        /*003c*/ 	.byte	0x04, 0x17
        /*003e*/ 	.short	(.L_17 - .L_16)
.L_16:
        /*0040*/ 	.word	0x00000000
        /*0044*/ 	.short	0x0006
        /*0046*/ 	.short	0x0030
        /*0048*/ 	.byte	0x00, 0xf0, 0x21, 0x00


	//----- nvinfo : EIATTR_KPARAM_INFO
	.align		4
.L_17:
        /*004c*/ 	.byte	0x04, 0x17
        /*004e*/ 	.short	(.L_19 - .L_18)
.L_18:
        /*0050*/ 	.word	0x00000000
        /*0054*/ 	.short	0x0005
        /*0056*/ 	.short	0x0028
        /*0058*/ 	.byte	0x00, 0xf0, 0x21, 0x00


	//----- nvinfo : EIATTR_KPARAM_INFO
	.align		4
.L_19:
        /*005c*/ 	.byte	0x04, 0x17
        /*005e*/ 	.short	(.L_21 - .L_20)
.L_20:
        /*0060*/ 	.word	0x00000000
        /*0064*/ 	.short	0x0004
        /*0066*/ 	.short	0x0020
        /*0068*/ 	.byte	0x00, 0xf0, 0x21, 0x00


	//----- nvinfo : EIATTR_KPARAM_INFO
	.align		4
.L_21:
        /*006c*/ 	.byte	0x04, 0x17
        /*006e*/ 	.short	(.L_23 - .L_22)
.L_22:
        /*0070*/ 	.word	0x00000000
        /*0074*/ 	.short	0x0003
        /*0076*/ 	.short	0x0018
        /*0078*/ 	.byte	0x00, 0xf0, 0x21, 0x00


	//----- nvinfo : EIATTR_KPARAM_INFO
	.align		4
.L_23:
        /*007c*/ 	.byte	0x04, 0x17
        /*007e*/ 	.short	(.L_25 - .L_24)
.L_24:
        /*0080*/ 	.word	0x00000000
        /*0084*/ 	.short	0x0002
        /*0086*/ 	.short	0x0010
        /*0088*/ 	.byte	0x00, 0xf0, 0x21, 0x00


	//----- nvinfo : EIATTR_KPARAM_INFO
	.align		4
.L_25:
        /*008c*/ 	.byte	0x04, 0x17
        /*008e*/ 	.short	(.L_27 - .L_26)
.L_26:
        /*0090*/ 	.word	0x00000000
        /*0094*/ 	.short	0x0001
        /*0096*/ 	.short	0x0008
        /*0098*/ 	.byte	0x00, 0xf0, 0x21, 0x00


	//----- nvinfo : EIATTR_KPARAM_INFO
	.align		4
.L_27:
        /*009c*/ 	.byte	0x04, 0x17
        /*009e*/ 	.short	(.L_29 - .L_28)
.L_28:
        /*00a0*/ 	.word	0x00000000
        /*00a4*/ 	.short	0x0000
        /*00a6*/ 	.short	0x0000
        /*00a8*/ 	.byte	0x00, 0xf0, 0x21, 0x00


	//----- nvinfo : EIATTR_MAXREG_COUNT
	.align		4
.L_29:
        /*00ac*/ 	.byte	0x03, 0x1b
        /*00ae*/ 	.short	0x00ff


	//----- nvinfo : EIATTR_EXIT_INSTR_OFFSETS
	.align		4
        /*00b0*/ 	.byte	0x04, 0x1c
        /*00b2*/ 	.short	(.L_31 - .L_30)


	//   ....[0]....
.L_30:
        /*00b4*/ 	.word	0x000048d0


	//   ....[1]....
        /*00b8*/ 	.word	0x00004920


	//----- nvinfo : EIATTR_CTAIDZ_USED
	.align		4
.L_31:
        /*00bc*/ 	.byte	0x01, 0x04
	.zero		2


	//----- nvinfo : EIATTR_MAX_THREADS
	.align		4
        /*00c0*/ 	.byte	0x04, 0x05
        /*00c2*/ 	.short	(.L_33 - .L_32)
.L_32:
        /*00c4*/ 	.word	0x00000040
        /*00c8*/ 	.word	0x00000001
        /*00cc*/ 	.word	0x00000001
.L_33:


//--------------------- .nv.rel.action            --------------------------
	.section	.nv.rel.action,"",@"SHT_CUDA_RELOCINFO"
	.align	8
	.sectionentsize	8
        /*0000*/ 	.byte	0x73, 0x00, 0x00, 0x00, 0x00, 0x00, 0x00, 0x00, 0x00, 0x00, 0x00, 0x11, 0x25, 0x00, 0x05, 0x36


//--------------------- .nv.constant0.chunk_fwd_kernel_o --------------------------
	.section	.nv.constant0.chunk_fwd_kernel_o,"a",@progbits
	.align	4
.nv.constant0.chunk_fwd_kernel_o:
	.zero		416


//--------------------- .text.chunk_fwd_kernel_o  --------------------------
	.section	.text.chunk_fwd_kernel_o,"ax",@progbits
	.sectionflags	@"SHF_BARRIERS=1"
	.sectioninfo	@"SHI_REGISTERS=254"
	.align	128
        .global         chunk_fwd_kernel_o
        .type           chunk_fwd_kernel_o,@function
        .size           chunk_fwd_kernel_o,(.L_x_1 - chunk_fwd_kernel_o)
        .other          chunk_fwd_kernel_o,@"STO_CUDA_ENTRY STV_DEFAULT"
chunk_fwd_kernel_o:
.text.chunk_fwd_kernel_o:
[----:B------:R-:W-:-:S02]  /*0000*/  IMAD.MOV.U32 R1, RZ, RZ, c[0x0][0x28] ;  /* 0x00000a00ff017624 */ /* 0x000fc400078e00ff */
[----:B------:R-:W1:Y:S01]  /*0010*/  S2R R9, SR_CTAID.Y ;  /* 0x0000000000097919 */ /* 0x000e620000002600 */
[----:B------:R-:W-:Y:S01]  /*0020*/  IMAD.MOV.U32 R5, RZ, RZ, 0x4 ;  /* 0x00000004ff057424 */ /* 0x000fe200078e00ff */
[----:B------:R-:W-:Y:S01]  /*0030*/  ULDC.64 UR4, c[0x0][0x118] ;  /* 0x0000460000047ab9 */ /* 0x000fe20000000a00 */
[----:B-1----:R-:W-:-:S04]  /*0040*/  IMAD.SHL.U32 R2, R9, 0x2, RZ ;  /* 0x0000000209027824 */ /* 0x002fc800078e00ff */
[----:B------:R-:W-:-:S05]  /*0050*/  IMAD.WIDE R2, R2, R5, c[0x0][0x190] ;  /* 0x0000640002027625 */ /* 0x000fca00078e0205 */
[----:B------:R-:W2:Y:S04]  /*0060*/  LDG.E R4, [R2.64] ;  /* 0x0000000402047981 */ /* 0x000ea8000c1e1900 */
[----:B------:R1:W3:Y:S04]  /*0070*/  LDG.E R232, [R2.64+0x4] ;  /* 0x0000040402e87981 */ /* 0x0002e8000c1e1900 */
[----:B------:R-:W4:Y:S04]  /*0080*/  S2R R7, SR_CTAID.Z ;  /* 0x0000000000077919 */ /* 0x000f280000002700 */
[----:B------:R-:W1:Y:S04]  /*0090*/  S2R R6, SR_TID.X ;  /* 0x0000000000067919 */ /* 0x000e680000002100 */
[----:B------:R-:W1:Y:S01]  /*00a0*/  S2R R187, SR_CTAID.X ;  /* 0x0000000000bb7919 */ /* 0x000e620000002500 */
[----:B----4-:R-:W-:Y:S01]  /*00b0*/  SHF.R.S32.HI R0, RZ, 0x1f, R7 ;  /* 0x0000001fff007819 */ /* 0x010fe20000011407 */
[----:B--2---:R-:W-:-:S05]  /*00c0*/  IMAD.WIDE R4, R4, R5, c[0x0][0x188] ;  /* 0x0000620004047625 */ /* 0x004fca00078e0205 */
[----:B------:R2:W4:Y:S04]  /*00d0*/  LDG.E R231, [R4.64] ;  /* 0x0000000404e77981 */ /* 0x000528000c1e1900 */
[----:B------:R2:W4:Y:S01]  /*00e0*/  LDG.E R46, [R4.64+0x4] ;  /* 0x00000404042e7981 */ /* 0x000522000c1e1900 */
[----:B------:R-:W-:Y:S01]  /*00f0*/  LEA.HI R0, R0, R7, RZ, 0x4 ;  /* 0x0000000700007211 */ /* 0x000fe200078f20ff */
[----:B-1----:R-:W-:Y:S01]  /*0100*/  IMAD.SHL.U32 R187, R187, 0x20, RZ ;  /* 0x00000020bbbb7824 */ /* 0x002fe200078e00ff */
[--C-:B------:R-:W-:Y:S01]  /*0110*/  SHF.R.U32.HI R3, RZ, 0x2, R6.reuse ;  /* 0x00000002ff037819 */ /* 0x100fe20000011606 */
[----:B------:R-:W-:Y:S01]  /*0120*/  IMAD.SHL.U32 R59, R6, 0x8, RZ ;  /* 0x00000008063b7824 */ /* 0x000fe200078e00ff */
[----:B------:R-:W-:Y:S01]  /*0130*/  LOP3.LUT R0, R0, 0xfffffff0, RZ, 0xc0, !PT ;  /* 0xfffffff000007812 */ /* 0x000fe200078ec0ff */
[----:B------:R-:W-:Y:S01]  /*0140*/  IMAD.MOV.U32 R11, RZ, RZ, 0x8000 ;  /* 0x00008000ff0b7424 */ /* 0x000fe200078e00ff */
[----:B------:R-:W-:Y:S01]  /*0150*/  LOP3.LUT R2, R6, 0x20, RZ, 0xc0, !PT ;  /* 0x0000002006027812 */ /* 0x000fe200078ec0ff */
[----:B---3--:R-:W-:Y:S01]  /*0160*/  IMAD.SHL.U32 R232, R232, 0x40, RZ ;  /* 0x00000040e8e87824 */ /* 0x008fe200078e00ff */
[----:B------:R-:W-:Y:S01]  /*0170*/  SHF.R.U32.HI R8, RZ, 0x4, R6 ;  /* 0x00000004ff087819 */ /* 0x000fe20000011606 */
[----:B------:R-:W-:Y:S01]  /*0180*/  IMAD.IADD R0, R7, 0x1, -R0 ;  /* 0x0000000107007824 */ /* 0x000fe200078e0a00 */
[----:B--2---:R-:W-:Y:S01]  /*0190*/  SHF.R.U32.HI R4, RZ, 0x3, R6 ;  /* 0x00000003ff047819 */ /* 0x004fe20000011606 */
[----:B------:R-:W-:Y:S01]  /*01a0*/  IMAD.SHL.U32 R7, R6, 0x20, RZ ;  /* 0x0000002006077824 */ /* 0x000fe200078e00ff */
[----:B------:R-:W-:Y:S01]  /*01b0*/  SGXT.U32 R5, R3, 0x3 ;  /* 0x000000030305781a */ /* 0x000fe20000000000 */
[----:B------:R-:W-:Y:S01]  /*01c0*/  IMAD R42, R9, 0x10, R0 ;  /* 0x00000010092a7824 */ /* 0x000fe200078e0200 */
[----:B------:R-:W-:Y:S01]  /*01d0*/  SHF.R.U32.HI R2, RZ, 0x2, R2 ;  /* 0x00000002ff027819 */ /* 0x000fe20000011602 */
[----:B------:R-:W-:Y:S01]  /*01e0*/  IMAD.MOV.U32 R16, RZ, RZ, 0x2 ;  /* 0x00000002ff107424 */ /* 0x000fe200078e00ff */
[----:B------:R-:W-:Y:S01]  /*01f0*/  SGXT.U32 R3, R4, 0x1 ;  /* 0x000000010403781a */ /* 0x000fe20000000000 */
[----:B------:R-:W-:Y:S01]  /*0200*/  IMAD.SHL.U32 R229, R6, 0x20, RZ ;  /* 0x0000002006e57824 */ /* 0x000fe200078e00ff */
[----:B------:R-:W-:-:S02]  /*0210*/  LOP3.LUT R53, R5, 0x10, R2, 0xfe, !PT ;  /* 0x0000001005357812 */ /* 0x000fc400078efe02 */
[--C-:B------:R-:W-:Y:S02]  /*0220*/  SHF.R.U32.HI R228, RZ, 0x1, R6.reuse ;  /* 0x00000001ffe47819 */ /* 0x100fe40000011606 */
[----:B------:R-:W-:Y:S01]  /*0230*/  SHF.R.U32.HI R10, RZ, 0x4, R6 ;  /* 0x00000004ff0a7819 */ /* 0x000fe20000011606 */
[----:B------:R-:W-:Y:S01]  /*0240*/  IMAD.WIDE.U32 R12, R53, 0x100, RZ ;  /* 0x00000100350c7825 */ /* 0x000fe200078e00ff */
[----:B------:R-:W-:Y:S02]  /*0250*/  LOP3.LUT R7, R7, 0xe0, RZ, 0xe2, !PT ;  /* 0x000000e007077812 */ /* 0x000fe400078ee2ff */
[----:B------:R-:W-:Y:S02]  /*0260*/  LOP3.LUT R8, R3, 0x2, R8, 0xf8, !PT ;  /* 0x0000000203087812 */ /* 0x000fe400078ef808 */
[----:B------:R-:W-:Y:S02]  /*0270*/  LOP3.LUT R93, R187, 0x18, R59, 0xf8, !PT ;  /* 0x00000018bb5d7812 */ /* 0x000fe400078ef83b */
[----:B------:R-:W-:Y:S01]  /*0280*/  SGXT.U32 R228, R228, 0x2 ;  /* 0x00000002e4e4781a */ /* 0x000fe20000000000 */
[----:B------:R-:W-:Y:S01]  /*0290*/  IMAD R54, R8, 0x100, R7 ;  /* 0x0000010008367824 */ /* 0x000fe200078e0207 */
[----:B------:R-:W-:Y:S01]  /*02a0*/  SGXT.U32 R4, R10, 0x1 ;  /* 0x000000010a04781a */ /* 0x000fe20000000000 */
[----:B------:R-:W-:Y:S01]  /*02b0*/  IMAD.WIDE R8, R42, R11, c[0x0][0x178] ;  /* 0x00005e002a087625 */ /* 0x000fe200078e020b */
[----:B------:R-:W-:-:S02]  /*02c0*/  LOP3.LUT R56, R3, R228, RZ, 0x3c, !PT ;  /* 0x000000e403387212 */ /* 0x000fc400078e3cff */
[----:B------:R-:W-:Y:S01]  /*02d0*/  LOP3.LUT R58, R228, 0x2, R3, 0x1e, !PT ;  /* 0x00000002e43a7812 */ /* 0x000fe200078e1e03 */
[----:B------:R-:W-:Y:S01]  /*02e0*/  IMAD.SHL.U32 R41, R93, 0x2, RZ ;  /* 0x000000025d297824 */ /* 0x000fe200078e00ff */
[----:B------:R-:W-:Y:S01]  /*02f0*/  LOP3.LUT R3, R4, R228, RZ, 0x3c, !PT ;  /* 0x000000e404037212 */ /* 0x000fe200078e3cff */
[----:B------:R-:W-:Y:S01]  /*0300*/  IMAD.WIDE R42, R42, 0x8000, RZ ;  /* 0x000080002a2a7825 */ /* 0x000fe200078e02ff */
[----:B------:R-:W-:Y:S02]  /*0310*/  SHF.R.S32.HI R88, RZ, 0x1f, R187 ;  /* 0x0000001fff587819 */ /* 0x000fe400000114bb */
[----:B------:R-:W-:Y:S02]  /*0320*/  LOP3.LUT R51, R12, 0x2000, RZ, 0xfc, !PT ;  /* 0x000020000c337812 */ /* 0x000fe400078efcff */
[----:B------:R-:W-:Y:S01]  /*0330*/  LOP3.LUT R228, R228, 0x2, R4, 0x1e, !PT ;  /* 0x00000002e4e47812 */ /* 0x000fe200078e1e04 */
[----:B------:R-:W-:Y:S01]  /*0340*/  IMAD R4, R4, 0x100, R7 ;  /* 0x0000010004047824 */ /* 0x000fe200078e0207 */
[----:B------:R-:W-:-:S02]  /*0350*/  LOP3.LUT R7, R5, R2, RZ, 0xfc, !PT ;  /* 0x0000000205077212 */ /* 0x000fc400078efcff */
[----:B------:R-:W-:Y:S02]  /*0360*/  SHF.L.U64.HI R15, R93, 0x1, R88 ;  /* 0x000000015d0f7819 */ /* 0x000fe40000010258 */
[-C--:B------:R-:W-:Y:S01]  /*0370*/  IADD3 R50, P3, P4, R41, R8.reuse, R51 ;  /* 0x0000000829327210 */ /* 0x080fe20007c7e033 */
[----:B------:R-:W-:Y:S01]  /*0380*/  IMAD.WIDE.U32 R10, R7, 0x100, R8 ;  /* 0x00000100070a7825 */ /* 0x000fe200078e0008 */
[----:B------:R-:W-:Y:S02]  /*0390*/  IADD3 R48, P1, P2, R41, R8, R12 ;  /* 0x0000000829307210 */ /* 0x000fe40007a3e00c */
[----:B------:R-:W-:Y:S02]  /*03a0*/  LOP3.LUT R55, R2, 0x20, R5, 0xfe, !PT ;  /* 0x0000002002377812 */ /* 0x000fe400078efe05 */
[----:B------:R-:W-:Y:S02]  /*03b0*/  LOP3.LUT R57, R5, 0x30, R2, 0xfe, !PT ;  /* 0x0000003005397812 */ /* 0x000fe400078efe02 */
[----:B------:R-:W-:-:S02]  /*03c0*/  IADD3.X R49, R15, R9, R13, P1, P2 ;  /* 0x000000090f317210 */ /* 0x000fc40000fe440d */
[----:B------:R-:W-:Y:S02]  /*03d0*/  IADD3.X R51, R15, R9, R13, P3, P4 ;  /* 0x000000090f337210 */ /* 0x000fe40001fe840d */
[C---:B------:R-:W-:Y:S02]  /*03e0*/  LOP3.LUT R62, R232.reuse, R53, RZ, 0xfc, !PT ;  /* 0x00000035e83e7212 */ /* 0x040fe400078efcff */
[--C-:B------:R-:W-:Y:S02]  /*03f0*/  LOP3.LUT R9, R5, 0x20, R2.reuse, 0xfe, !PT ;  /* 0x0000002005097812 */ /* 0x100fe400078efe02 */
[----:B------:R-:W-:Y:S01]  /*0400*/  LOP3.LUT R64, R232, R5, R2, 0xfe, !PT ;  /* 0x00000005e8407212 */ /* 0x000fe200078efe02 */
[----:B------:R-:W-:Y:S01]  /*0410*/  IMAD.SHL.U32 R94, R62, 0x800, RZ ;  /* 0x000008003e5e7824 */ /* 0x000fe200078e00ff */
[----:B------:R-:W-:Y:S01]  /*0420*/  LOP3.LUT R52, R232, R55, RZ, 0xfc, !PT ;  /* 0x00000037e8347212 */ /* 0x000fe200078efcff */
[----:B------:R-:W-:Y:S01]  /*0430*/  IMAD.SHL.U32 R26, R62, 0x1000, RZ ;  /* 0x000010003e1a7824 */ /* 0x000fe200078e00ff */
[----:B------:R-:W-:Y:S01]  /*0440*/  LOP3.LUT R60, R232, R57, RZ, 0xfc, !PT ;  /* 0x00000039e83c7212 */ /* 0x000fe200078efcff */
[----:B------:R-:W-:Y:S01]  /*0450*/  IMAD.SHL.U32 R234, R64, 0x800, RZ ;  /* 0x0000080040ea7824 */ /* 0x000fe200078e00ff */
[----:B------:R-:W-:Y:S01]  /*0460*/  LOP3.LUT R2, R232, R9, RZ, 0xfc, !PT ;  /* 0x00000009e8027212 */ /* 0x000fe200078efcff */
[----:B------:R-:W-:Y:S01]  /*0470*/  IMAD.SHL.U32 R92, R52, 0x800, RZ ;  /* 0x00000800345c7824 */ /* 0x000fe200078e00ff */
[----:B------:R-:W-:Y:S01]  /*0480*/  SHF.R.S32.HI R61, RZ, 0x1f, R232 ;  /* 0x0000001fff3d7819 */ /* 0x000fe200000114e8 */
[----:B------:R-:W-:Y:S01]  /*0490*/  IMAD.SHL.U32 R90, R60, 0x800, RZ ;  /* 0x000008003c5a7824 */ /* 0x000fe200078e00ff */
[----:B------:R-:W-:Y:S01]  /*04a0*/  LOP3.LUT R44, R42, R12, RZ, 0xfc, !PT ;  /* 0x0000000c2a2c7212 */ /* 0x000fe200078efcff */
[C---:B------:R-:W-:Y:S01]  /*04b0*/  IMAD.SHL.U32 R18, R2.reuse, 0x1000, RZ ;  /* 0x0000100002127824 */ /* 0x040fe200078e00ff */
[----:B------:R-:W-:-:S02]  /*04c0*/  SHF.L.U64.HI R19, R2, 0xc, R61 ;  /* 0x0000000c02137819 */ /* 0x000fc4000001023d */
[----:B------:R-:W-:Y:S02]  /*04d0*/  LOP3.LUT R8, R94, 0x18, R59, 0xf8, !PT ;  /* 0x000000185e087812 */ /* 0x000fe400078ef83b */
[----:B------:R-:W-:Y:S02]  /*04e0*/  SHF.L.U64.HI R95, R62, 0xb, R61 ;  /* 0x0000000b3e5f7819 */ /* 0x000fe4000001023d */
[--C-:B------:R-:W-:Y:S01]  /*04f0*/  LOP3.LUT R12, R234, 0x18, R59.reuse, 0xf8, !PT ;  /* 0x00000018ea0c7812 */ /* 0x100fe200078ef83b */
[----:B------:R-:W-:Y:S01]  /*0500*/  IMAD.SHL.U32 R35, R8, 0x2, RZ ;  /* 0x0000000208237824 */ /* 0x000fe200078e00ff */
[----:B------:R-:W-:Y:S02]  /*0510*/  LOP3.LUT R2, R92, 0x18, R59, 0xf8, !PT ;  /* 0x000000185c027812 */ /* 0x000fe400078ef83b */
[----:B------:R-:W-:Y:S01]  /*0520*/  IADD3 R40, P0, R10, R41, RZ ;  /* 0x000000290a287210 */ /* 0x000fe20007f1e0ff */
[----:B------:R-:W-:Y:S01]  /*0530*/  IMAD.SHL.U32 R33, R12, 0x2, RZ ;  /* 0x000000020c217824 */ /* 0x000fe200078e00ff */
[----:B------:R-:W-:Y:S01]  /*0540*/  SHF.L.U64.HI R23, R8, 0x1, R95 ;  /* 0x0000000108177819 */ /* 0x000fe2000001025f */
[----:B------:R-:W-:Y:S01]  /*0550*/  IMAD.SHL.U32 R37, R2, 0x2, RZ ;  /* 0x0000000202257824 */ /* 0x000fe200078e00ff */
[----:B------:R-:W-:Y:S01]  /*0560*/  SHF.L.U64.HI R233, R64, 0xb, R61 ;  /* 0x0000000b40e97819 */ /* 0x000fe2000001023d */
[----:B------:R-:W-:Y:S01]  /*0570*/  IMAD.X R41, R11, 0x1, R15, P0 ;  /* 0x000000010b297824 */ /* 0x000fe200000e060f */
[--C-:B------:R-:W-:Y:S01]  /*0580*/  SHF.L.U64.HI R91, R52, 0xb, R61.reuse ;  /* 0x0000000b345b7819 */ /* 0x100fe2000001023d */
[C---:B------:R-:W-:Y:S01]  /*0590*/  IMAD.SHL.U32 R10, R60.reuse, 0x1000, RZ ;  /* 0x000010003c0a7824 */ /* 0x040fe200078e00ff */
[----:B------:R-:W-:-:S02]  /*05a0*/  SHF.L.U64.HI R89, R60, 0xb, R61 ;  /* 0x0000000b3c597819 */ /* 0x000fc4000001023d */
[----:B------:R-:W-:Y:S02]  /*05b0*/  SHF.L.U64.HI R25, R12, 0x1, R233 ;  /* 0x000000010c197819 */ /* 0x000fe400000102e9 */
[----:B------:R-:W-:Y:S02]  /*05c0*/  SHF.L.U64.HI R21, R2, 0x1, R91 ;  /* 0x0000000102157819 */ /* 0x000fe4000001025b */
[--C-:B------:R-:W-:Y:S02]  /*05d0*/  SHF.L.U64.HI R27, R62, 0xc, R61.reuse ;  /* 0x0000000c3e1b7819 */ /* 0x100fe4000001023d */
[----:B------:R-:W-:Y:S02]  /*05e0*/  LOP3.LUT R45, R43, R13, RZ, 0xfc, !PT ;  /* 0x0000000d2b2d7212 */ /* 0x000fe400078efcff */
[----:B------:R-:W-:Y:S02]  /*05f0*/  SHF.L.U64.HI R11, R60, 0xc, R61 ;  /* 0x0000000c3c0b7819 */ /* 0x000fe4000001023d */
[----:B------:R-:W-:Y:S01]  /*0600*/  ISETP.GT.U32.AND P5, PT, R52, -0x1, PT ;  /* 0xffffffff3400780c */ /* 0x000fe20003fa4070 */
[----:B------:R-:W-:Y:S01]  /*0610*/  IMAD.WIDE R44, R187, 0x2, R44 ;  /* 0x00000002bb2c7825 */ /* 0x000fe200078e022c */
[----:B------:R-:W-:-:S03]  /*0620*/  LOP3.LUT R229, R229, 0x1e0, RZ, 0xc0, !PT ;  /* 0x000001e0e5e57812 */ /* 0x000fc600078ec0ff */
[----:B----4-:R-:W-:Y:S01]  /*0630*/  IMAD R235, R231, 0x10, R0 ;  /* 0x00000010e7eb7824 */ /* 0x010fe200078e0200 */
[----:B------:R-:W-:-:S03]  /*0640*/  LOP3.LUT R0, R90, 0x18, R59, 0xf8, !PT ;  /* 0x000000185a007812 */ /* 0x000fc600078ef83b */
[----:B------:R-:W-:Y:S01]  /*0650*/  IMAD.SHL.U32 R235, R235, 0x80, RZ ;  /* 0x00000080ebeb7824 */ /* 0x000fe200078e00ff */
[C---:B------:R-:W-:Y:S01]  /*0660*/  SHF.L.U64.HI R17, R0.reuse, 0x1, R89 ;  /* 0x0000000100117819 */ /* 0x040fe20000010259 */
[----:B------:R-:W-:Y:S02]  /*0670*/  IMAD.SHL.U32 R39, R0, 0x2, RZ ;  /* 0x0000000200277824 */ /* 0x000fe400078e00ff */
[----:B------:R-:W-:-:S04]  /*0680*/  IMAD.WIDE R8, R235, R16, c[0x0][0x160] ;  /* 0x00005800eb087625 */ /* 0x000fc800078e0210 */
[C---:B------:R-:W-:Y:S01]  /*0690*/  IMAD.WIDE R26, R235.reuse, 0x2, R26 ;  /* 0x00000002eb1a7825 */ /* 0x040fe200078e021a */
[C---:B------:R-:W-:Y:S02]  /*06a0*/  IADD3 R12, P0, R8.reuse, R33, RZ ;  /* 0x00000021080c7210 */ /* 0x040fe40007f1e0ff */
[C---:B------:R-:W-:Y:S01]  /*06b0*/  IADD3 R14, P1, R8.reuse, R35, RZ ;  /* 0x00000023080e7210 */ /* 0x040fe20007f3e0ff */
[----:B------:R-:W-:Y:S01]  /*06c0*/  IMAD.WIDE R10, R235, 0x2, R10 ;  /* 0x00000002eb0a7825 */ /* 0x000fe200078e020a */
[C---:B------:R-:W-:Y:S02]  /*06d0*/  IADD3 R28, P2, R8.reuse, R37, RZ ;  /* 0x00000025081c7210 */ /* 0x040fe40007f5e0ff */
[----:B------:R-:W-:Y:S01]  /*06e0*/  IADD3 R30, P3, R8, R39, RZ ;  /* 0x00000027081e7210 */ /* 0x000fe20007f7e0ff */
[C---:B------:R-:W-:Y:S02]  /*06f0*/  IMAD.X R13, R9.reuse, 0x1, R25, P0 ;  /* 0x00000001090d7824 */ /* 0x040fe400000e0619 */
[----:B------:R-:W-:-:S02]  /*0700*/  IMAD.X R15, R9, 0x1, R23, P1 ;  /* 0x00000001090f7824 */ /* 0x000fc400008e0617 */
[C---:B------:R-:W-:Y:S02]  /*0710*/  IMAD.X R29, R9.reuse, 0x1, R21, P2 ;  /* 0x00000001091d7824 */ /* 0x040fe400010e0615 */
[----:B------:R-:W-:Y:S02]  /*0720*/  IMAD.X R31, R9, 0x1, R17, P3 ;  /* 0x00000001091f7824 */ /* 0x000fe400018e0611 */
[----:B------:R-:W-:Y:S01]  /*0730*/  IMAD.WIDE R8, R235, R16, c[0x0][0x168] ;  /* 0x00005a00eb087625 */ /* 0x000fe200078e0210 */
[----:B------:R-:W-:-:S03]  /*0740*/  LOP3.LUT R16, R10, 0x80, RZ, 0xfc, !PT ;  /* 0x000000800a107812 */ /* 0x000fc600078efcff */
[----:B------:R-:W-:Y:S01]  /*0750*/  IMAD.WIDE R18, R235, 0x2, R18 ;  /* 0x00000002eb127825 */ /* 0x000fe200078e0212 */
[C---:B------:R-:W-:Y:S02]  /*0760*/  IADD3 R36, P2, R8.reuse, R37, RZ ;  /* 0x0000002508247210 */ /* 0x040fe40007f5e0ff */
[----:B------:R-:W-:Y:S01]  /*0770*/  IADD3 R32, P0, R8, R33, RZ ;  /* 0x0000002108207210 */ /* 0x000fe20007f1e0ff */
[----:B------:R-:W-:Y:S01]  /*0780*/  IMAD.IADD R231, R46, 0x1, -R231 ;  /* 0x000000012ee77824 */ /* 0x000fe200078e0ae7 */
[C---:B------:R-:W-:Y:S01]  /*0790*/  IADD3 R34, P1, R8.reuse, R35, RZ ;  /* 0x0000002308227210 */ /* 0x040fe20007f3e0ff */
[C---:B------:R-:W-:Y:S01]  /*07a0*/  IMAD.X R37, R9.reuse, 0x1, R21, P2 ;  /* 0x0000000109257824 */ /* 0x040fe200010e0615 */
[----:B------:R-:W-:Y:S01]  /*07b0*/  IADD3 R38, P3, R8, R39, RZ ;  /* 0x0000002708267210 */ /* 0x000fe20007f7e0ff */
[C---:B------:R-:W-:Y:S01]  /*07c0*/  IMAD.X R33, R9.reuse, 0x1, R25, P0 ;  /* 0x0000000109217824 */ /* 0x040fe200000e0619 */
[----:B------:R-:W-:Y:S01]  /*07d0*/  LOP3.LUT R8, R26, 0x80, RZ, 0xfc, !PT ;  /* 0x000000801a087812 */ /* 0x000fe200078efcff */
[C---:B------:R-:W-:Y:S01]  /*07e0*/  IMAD.X R35, R9.reuse, 0x1, R23, P1 ;  /* 0x0000000109237824 */ /* 0x040fe200008e0617 */
[----:B------:R-:W-:Y:S01]  /*07f0*/  IADD3 R24, P0, R16, c[0x0][0x168], RZ ;  /* 0x00005a0010187a10 */ /* 0x000fe20007f1e0ff */
[----:B------:R-:W-:Y:S01]  /*0800*/  IMAD.X R39, R9, 0x1, R17, P3 ;  /* 0x0000000109277824 */ /* 0x000fe200018e0611 */
[----:B------:R-:W-:Y:S01]  /*0810*/  IADD3 R20, P2, R8, c[0x0][0x168], RZ ;  /* 0x00005a0008147a10 */ /* 0x000fe20007f5e0ff */
[----:B------:R-:W-:Y:S01]  /*0820*/  IMAD.SHL.U32 R26, R64, 0x1000, RZ ;  /* 0x00001000401a7824 */ /* 0x000fe200078e00ff */
[----:B------:R-:W-:Y:S01]  /*0830*/  IADD3 R8, P3, R8, c[0x0][0x160], RZ ;  /* 0x0000580008087a10 */ /* 0x000fe20007f7e0ff */
[----:B------:R-:W-:Y:S01]  /*0840*/  IMAD.WIDE.U32 R46, R7, 0x100, RZ ;  /* 0x00000100072e7825 */ /* 0x000fe200078e00ff */
[----:B------:R-:W-:-:S02]  /*0850*/  IADD3.X R21, R27, c[0x0][0x16c], RZ, P2, !PT ;  /* 0x00005b001b157a10 */ /* 0x000fc400017fe4ff */
[----:B------:R-:W-:Y:S02]  /*0860*/  IADD3.X R9, R27, c[0x0][0x164], RZ, P3, !PT ;  /* 0x000059001b097a10 */ /* 0x000fe40001ffe4ff */
[----:B------:R-:W-:Y:S02]  /*0870*/  LOP3.LUT R10, R18, 0x80, RZ, 0xfc, !PT ;  /* 0x00000080120a7812 */ /* 0x000fe400078efcff */
[----:B------:R-:W-:Y:S02]  /*0880*/  SHF.L.U64.HI R27, R64, 0xc, R61 ;  /* 0x0000000c401b7819 */ /* 0x000fe4000001023d */
[----:B------:R-:W-:Y:S02]  /*0890*/  IADD3 R16, P1, R16, c[0x0][0x160], RZ ;  /* 0x0000580010107a10 */ /* 0x000fe40007f3e0ff */
[----:B------:R-:W-:Y:S01]  /*08a0*/  IADD3.X R25, R11, c[0x0][0x16c], RZ, P0, !PT ;  /* 0x00005b000b197a10 */ /* 0x000fe200007fe4ff */
[----:B------:R-:W-:Y:S01]  /*08b0*/  IMAD.WIDE R26, R235, 0x2, R26 ;  /* 0x00000002eb1a7825 */ /* 0x000fe200078e021a */
[----:B------:R-:W-:-:S02]  /*08c0*/  IADD3 R22, P0, R10, c[0x0][0x168], RZ ;  /* 0x00005a000a167a10 */ /* 0x000fc40007f1e0ff */
[----:B------:R-:W-:Y:S02]  /*08d0*/  IADD3.X R17, R11, c[0x0][0x164], RZ, P1, !PT ;  /* 0x000059000b117a10 */ /* 0x000fe40000ffe4ff */
[----:B------:R-:W-:Y:S02]  /*08e0*/  SHF.R.S32.HI R0, RZ, 0x1f, R231 ;  /* 0x0000001fff007819 */ /* 0x000fe400000114e7 */
[----:B------:R-:W-:Y:S02]  /*08f0*/  ISETP.GE.U32.AND P4, PT, R64, R231, PT ;  /* 0x000000e74000720c */ /* 0x000fe40003f86070 */
[----:B------:R-:W-:Y:S02]  /*0900*/  IADD3 R10, P1, R10, c[0x0][0x160], RZ ;  /* 0x000058000a0a7a10 */ /* 0x000fe40007f3e0ff */
[----:B------:R-:W-:Y:S02]  /*0910*/  IADD3.X R23, R19, c[0x0][0x16c], RZ, P0, !PT ;  /* 0x00005b0013177a10 */ /* 0x000fe400007fe4ff */
[----:B------:R-:W-:-:S02]  /*0920*/  ISETP.GT.U32.AND P0, PT, R64, -0x1, PT ;  /* 0xffffffff4000780c */ /* 0x000fc40003f04070 */
[----:B------:R-:W-:Y:S02]  /*0930*/  ISETP.GE.AND.EX P4, PT, R61, R0, PT, P4 ;  /* 0x000000003d00720c */ /* 0x000fe40003f86340 */
[----:B------:R-:W-:Y:S02]  /*0940*/  IADD3.X R11, R19, c[0x0][0x164], RZ, P1, !PT ;  /* 0x00005900130b7a10 */ /* 0x000fe40000ffe4ff */
[----:B------:R-:W-:Y:S02]  /*0950*/  LOP3.LUT R26, R26, 0x80, RZ, 0xfc, !PT ;  /* 0x000000801a1a7812 */ /* 0x000fe400078efcff */
[-C--:B------:R-:W-:Y:S02]  /*0960*/  ISETP.GE.U32.AND P1, PT, R52, R231.reuse, PT ;  /* 0x000000e73400720c */ /* 0x080fe40003f26070 */
[----:B------:R-:W-:Y:S02]  /*0970*/  ISETP.GE.U32.AND P3, PT, R62, R231, PT ;  /* 0x000000e73e00720c */ /* 0x000fe40003f66070 */
[----:B------:R-:W-:-:S02]  /*0980*/  ISETP.GT.AND.EX P0, PT, R61, -0x1, !P4, P0 ;  /* 0xffffffff3d00780c */ /* 0x000fc40006704300 */
[C---:B------:R-:W-:Y:S02]  /*0990*/  IADD3 R18, P4, R26.reuse, c[0x0][0x168], RZ ;  /* 0x00005a001a127a10 */ /* 0x040fe40007f9e0ff */
[-C--:B------:R-:W-:Y:S02]  /*09a0*/  ISETP.GE.AND.EX P1, PT, R61, R0.reuse, PT, P1 ;  /* 0x000000003d00720c */ /* 0x080fe40003f26310 */
[----:B------:R-:W-:Y:S02]  /*09b0*/  IADD3 R26, P6, R26, c[0x0][0x160], RZ ;  /* 0x000058001a1a7a10 */ /* 0x000fe40007fde0ff */
[----:B------:R-:W-:Y:S02]  /*09c0*/  LOP3.LUT R52, R59, 0x18, RZ, 0xc0, !PT ;  /* 0x000000183b347812 */ /* 0x000fe400078ec0ff */
[----:B------:R-:W-:Y:S02]  /*09d0*/  ISETP.GT.U32.AND P2, PT, R62, -0x1, PT ;  /* 0xffffffff3e00780c */ /* 0x000fe40003f44070 */
[----:B------:R-:W-:-:S02]  /*09e0*/  ISETP.GE.AND.EX P3, PT, R61, R0, PT, P3 ;  /* 0x000000003d00720c */ /* 0x000fc40003f66330 */
[----:B------:R-:W-:Y:S02]  /*09f0*/  IADD3.X R19, R27, c[0x0][0x16c], RZ, P4, !PT ;  /* 0x00005b001b137a10 */ /* 0x000fe400027fe4ff */
[----:B------:R-:W-:Y:S02]  /*0a00*/  ISETP.GT.AND.EX P1, PT, R61, -0x1, !P1, P5 ;  /* 0xffffffff3d00780c */ /* 0x000fe40004f24350 */
[----:B------:R-:W-:Y:S02]  /*0a10*/  IADD3.X R27, R27, c[0x0][0x164], RZ, P6, !PT ;  /* 0x000059001b1b7a10 */ /* 0x000fe400037fe4ff */
[----:B------:R-:W-:Y:S02]  /*0a20*/  IADD3 R2, P5, R52, 0x40, RZ ;  /* 0x0000004034027810 */ /* 0x000fe40007fbe0ff */
[----:B------:R-:W-:Y:S02]  /*0a30*/  ISETP.GT.AND.EX P2, PT, R61, -0x1, !P3, P2 ;  /* 0xffffffff3d00780c */ /* 0x000fe40005f44320 */
[----:B------:R-:W-:-:S02]  /*0a40*/  ISETP.GE.U32.AND P6, PT, R60, R231, PT ;  /* 0x000000e73c00720c */ /* 0x000fc40003fc6070 */
[----:B------:R-:W-:Y:S02]  /*0a50*/  IADD3 R188, P3, R44, c[0x0][0x178], RZ ;  /* 0x00005e002cbc7a10 */ /* 0x000fe40007f7e0ff */
[----:B------:R-:W-:Y:S02]  /*0a60*/  LOP3.LUT R42, R42, R46, RZ, 0xfc, !PT ;  /* 0x0000002e2a2a7212 */ /* 0x000fe400078efcff */
[----:B------:R-:W-:Y:S01]  /*0a70*/  LOP3.LUT R43, R43, R47, RZ, 0xfc, !PT ;  /* 0x0000002f2b2b7212 */ /* 0x000fe200078efcff */
[----:B------:R-:W-:Y:S01]  /*0a80*/  IMAD.SHL.U32 R47, R58, 0x8, RZ ;  /* 0x000000083a2f7824 */ /* 0x000fe200078e00ff */
[----:B------:R-:W-:Y:S01]  /*0a90*/  ISETP.GE.AND.EX P6, PT, R61, R0, PT, P6 ;  /* 0x000000003d00720c */ /* 0x000fe20003fc6360 */
[----:B------:R-:W-:Y:S01]  /*0aa0*/  IMAD.X R0, RZ, RZ, RZ, P5 ;  /* 0x000000ffff007224 */ /* 0x000fe200028e06ff */
[----:B------:R-:W-:Y:S01]  /*0ab0*/  IADD3.X R189, R45, c[0x0][0x17c], RZ, P3, !PT ;  /* 0x00005f002dbd7a10 */ /* 0x000fe20001ffe4ff */
[----:B------:R-:W-:Y:S01]  /*0ac0*/  IMAD.WIDE R42, R187, 0x2, R42 ;  /* 0x00000002bb2a7825 */ /* 0x000fe200078e022a */
[----:B------:R-:W-:-:S02]  /*0ad0*/  ISETP.GE.U32.AND P4, PT, R2, 0x80, PT ;  /* 0x000000800200780c */ /* 0x000fc40003f86070 */
[----:B------:R-:W-:Y:S01]  /*0ae0*/  ISETP.GT.U32.AND P3, PT, R60, -0x1, PT ;  /* 0xffffffff3c00780c */ /* 0x000fe20003f64070 */
[----:B------:R-:W-:Y:S01]  /*0af0*/  IMAD.SHL.U32 R45, R56, 0x8, RZ ;  /* 0x00000008382d7824 */ /* 0x000fe200078e00ff */
[----:B------:R-:W-:Y:S02]  /*0b00*/  ISETP.GE.U32.AND.EX P4, PT, R0, RZ, PT, P4 ;  /* 0x000000ff0000720c */ /* 0x000fe40003f86140 */
[----:B------:R-:W-:Y:S02]  /*0b10*/  ISETP.GT.AND.EX P3, PT, R61, -0x1, !P6, P3 ;  /* 0xffffffff3d00780c */ /* 0x000fe40007764330 */
[----:B------:R-:W-:Y:S02]  /*0b20*/  IADD3 R190, P6, R42, c[0x0][0x178], RZ ;  /* 0x00005e002abe7a10 */ /* 0x000fe40007fde0ff */
[----:B------:R-:W-:Y:S02]  /*0b30*/  LOP3.LUT R0, R6, 0x18, R59, 0x48, !PT ;  /* 0x0000001806007812 */ /* 0x000fe400078e483b */
[----:B------:R-:W-:-:S02]  /*0b40*/  IADD3 R42, P5, R40, 0x2000, RZ ;  /* 0x00002000282a7810 */ /* 0x000fc40007fbe0ff */
[-C--:B------:R-:W-:Y:S01]  /*0b50*/  LOP3.LUT R45, R45, R4.reuse, RZ, 0xfc, !PT ;  /* 0x000000042d2d7212 */ /* 0x080fe200078efcff */
[--C-:B------:R-:W-:Y:S01]  /*0b60*/  IMAD R230, R53, 0x20, R0.reuse ;  /* 0x0000002035e67824 */ /* 0x100fe200078e0200 */
[----:B------:R-:W-:Y:S01]  /*0b70*/  LOP3.LUT R47, R47, R4, RZ, 0xfc, !PT ;  /* 0x000000042f2f7212 */ /* 0x000fe200078efcff */
[--C-:B------:R-:W-:Y:S01]  /*0b80*/  IMAD R4, R7, 0x20, R0.reuse ;  /* 0x0000002007047824 */ /* 0x100fe200078e0200 */
[----:B------:R-:W-:Y:S01]  /*0b90*/  IADD3.X R191, R43, c[0x0][0x17c], RZ, P6, !PT ;  /* 0x00005f002bbf7a10 */ /* 0x000fe200037fe4ff */
[----:B------:R-:W-:Y:S01]  /*0ba0*/  IMAD.X R43, RZ, RZ, R41, P5 ;  /* 0x000000ffff2b7224 */ /* 0x000fe200028e0629 */
[----:B------:R-:W-:Y:S01]  /*0bb0*/  ISETP.GE.U32.AND P5, PT, R93, 0x80, PT ;  /* 0x000000805d00780c */ /* 0x000fe20003fa6070 */
[--C-:B------:R-:W-:Y:S02]  /*0bc0*/  IMAD R2, R55, 0x20, R0.reuse ;  /* 0x0000002037027824 */ /* 0x100fe400078e0200 */
[----:B------:R-:W-:Y:S01]  /*0bd0*/  IMAD R57, R57, 0x20, R0 ;  /* 0x0000002039397824 */ /* 0x000fe200078e0200 */
[----:B------:R-:W-:Y:S01]  /*0be0*/  ISETP.GE.U32.AND.EX P5, PT, R88, RZ, PT, P5 ;  /* 0x000000ff5800720c */ /* 0x000fe20003fa6150 */
[----:B------:R-:W-:-:S02]  /*0bf0*/  IMAD.SHL.U32 R4, R4, 0x2, RZ ;  /* 0x0000000204047824 */ /* 0x000fc400078e00ff */
[----:B------:R-:W-:Y:S02]  /*0c00*/  IMAD.SHL.U32 R230, R230, 0x2, RZ ;  /* 0x00000002e6e67824 */ /* 0x000fe400078e00ff */
[----:B------:R-:W-:Y:S01]  /*0c10*/  IMAD.SHL.U32 R2, R2, 0x2, RZ ;  /* 0x0000000202027824 */ /* 0x000fe200078e00ff */
[----:B------:R1:W-:Y:S01]  /*0c20*/  LDGSTS.E.BYPASS.128 [R4], [R12.64], P0 ;  /* 0x000000000c047fae */ /* 0x0003e20008101c44 */
[----:B------:R-:W-:Y:S02]  /*0c30*/  IMAD.SHL.U32 R7, R57, 0x2, RZ ;  /* 0x0000000239077824 */ /* 0x000fe400078e00ff */
[----:B------:R-:W-:Y:S01]  /*0c40*/  IMAD.SHL.U32 R237, R45, 0x2, RZ ;  /* 0x000000022ded7824 */ /* 0x000fe200078e00ff */
[----:B------:R2:W-:Y:S01]  /*0c50*/  LDGSTS.E.BYPASS.128 [R230], [R14.64], P2 ;  /* 0x000000000ee67fae */ /* 0x0005e20009101c44 */
[----:B------:R-:W-:-:S03]  /*0c60*/  IMAD.SHL.U32 R236, R47, 0x2, RZ ;  /* 0x000000022fec7824 */ /* 0x000fc600078e00ff */
[----:B------:R3:W-:Y:S04]  /*0c70*/  LDGSTS.E.BYPASS.128 [R2], [R28.64], P1 ;  /* 0x000000001c027fae */ /* 0x0007e80008901c44 */
[----:B------:R4:W-:Y:S04]  /*0c80*/  LDGSTS.E.BYPASS.128 [R7], [R30.64], P3 ;  /* 0x000000001e077fae */ /* 0x0009e80009901c44 */
[----:B------:R-:W0:Y:S04]  /*0c90*/  LDGDEPBAR ;  /* 0x00000000000079af */ /* 0x000e280000000000 */
[----:B------:R1:W-:Y:S04]  /*0ca0*/  LDGSTS.E.BYPASS.128 [R4+0x3000], [R32.64], P0 ;  /* 0x0300000020047fae */ /* 0x0003e80008101c44 */
[----:B------:R1:W-:Y:S04]  /*0cb0*/  LDGSTS.E.BYPASS.128 [R230+0x3000], [R34.64], P2 ;  /* 0x0300000022e67fae */ /* 0x0003e80009101c44 */
[----:B------:R1:W-:Y:S04]  /*0cc0*/  LDGSTS.E.BYPASS.128 [R2+0x3000], [R36.64], P1 ;  /* 0x0300000024027fae */ /* 0x0003e80008901c44 */
[----:B------:R1:W-:Y:S04]  /*0cd0*/  LDGSTS.E.BYPASS.128 [R7+0x3000], [R38.64], P3 ;  /* 0x0300000026077fae */ /* 0x0003e80009901c44 */
[----:B------:R-:W0:Y:S04]  /*0ce0*/  LDGDEPBAR ;  /* 0x00000000000079af */ /* 0x000e280000000000 */
[----:B------:R1:W-:Y:S04]  /*0cf0*/  LDGSTS.E.BYPASS.128 [R4+0x2000], [R40.64], !P5 ;  /* 0x0200000028047fae */ /* 0x0003e8000e901c44 */
[----:B------:R1:W-:Y:S04]  /*0d00*/  LDGSTS.E.BYPASS.128 [R230+0x2000], [R48.64], !P5 ;  /* 0x0200000030e67fae */ /* 0x0003e8000e901c44 */
[----:B------:R-:W0:Y:S04]  /*0d10*/  LDGDEPBAR ;  /* 0x00000000000079af */ /* 0x000e280000000000 */
[----:B------:R-:W-:Y:S06]  /*0d20*/  BAR.SYNC 0x0 ;  /* 0x0000000000007b1d */ /* 0x000fec0000000000 */
[----:B------:R-:W-:Y:S01]  /*0d30*/  @!PT LDS RZ, [RZ] ;  /* 0x00000000fffff984 */ /* 0x000fe20000000800 */
[----:B------:R-:W-:Y:S01]  /*0d40*/  @!PT LDS RZ, [RZ] ;  /* 0x00000000fffff984 */ /* 0x000fe20000000800 */
[----:B------:R-:W-:Y:S01]  /*0d50*/  @!PT LDS RZ, [RZ] ;  /* 0x00000000fffff984 */ /* 0x000fe20000000800 */
[----:B------:R2:W-:Y:S01]  /*0d60*/  LDGSTS.E.BYPASS.128 [R4+0x1000], [R12.64+0x40], P0 ;  /* 0x010000400c047fae */ /* 0x0005e20008101c44 */
[----:B-1----:R-:W-:-:S03]  /*0d70*/  IADD3 R40, P6, R53, 0x40, RZ ;  /* 0x0000004035287810 */ /* 0x002fc60007fde0ff */
[----:B------:R2:W-:Y:S02]  /*0d80*/  LDGSTS.E.BYPASS.128 [R230+0x1000], [R14.64+0x40], P2 ;  /* 0x010000400ee67fae */ /* 0x0005e40009101c44 */
[----:B------:R-:W-:Y:S02]  /*0d90*/  IMAD.X R41, RZ, RZ, RZ, P6 ;  /* 0x000000ffff297224 */ /* 0x000fe400030e06ff */
[----:B------:R3:W-:Y:S04]  /*0da0*/  LDGSTS.E.BYPASS.128 [R2+0x1000], [R28.64+0x40], P1 ;  /* 0x010000401c027fae */ /* 0x0007e80008901c44 */
[----:B------:R4:W-:Y:S04]  /*0db0*/  LDGSTS.E.BYPASS.128 [R7+0x1000], [R30.64+0x40], P3 ;  /* 0x010000401e077fae */ /* 0x0009e80009901c44 */
[----:B------:R-:W0:Y:S01]  /*0dc0*/  LDGDEPBAR ;  /* 0x00000000000079af */ /* 0x000e220000000000 */
[----:B--2---:R-:W-:-:S02]  /*0dd0*/  SEL R14, RZ, 0x10, P4 ;  /* 0x00000010ff0e7807 */ /* 0x004fc40002000000 */
[----:B------:R-:W-:Y:S01]  /*0de0*/  IADD3 R184, P4, R53, 0x60, RZ ;  /* 0x0000006035b87810 */ /* 0x000fe20007f9e0ff */
[----:B------:R1:W-:Y:S01]  /*0df0*/  LDGSTS.E.BYPASS.128 [R4+0x4000], [R32.64+0x40], P0 ;  /* 0x0400004020047fae */ /* 0x0003e20008101c44 */
[C---:B------:R-:W-:Y:S02]  /*0e00*/  SEL R12, R14.reuse, RZ, P2 ;  /* 0x000000ff0e0c7207 */ /* 0x040fe40001000000 */
[C---:B------:R-:W-:Y:S01]  /*0e10*/  SEL R13, R14.reuse, RZ, P1 ;  /* 0x000000ff0e0d7207 */ /* 0x040fe20000800000 */
[----:B------:R2:W-:Y:S01]  /*0e20*/  LDGSTS.E.BYPASS.128 [R230+0x4000], [R34.64+0x40], P2 ;  /* 0x0400004022e67fae */ /* 0x0005e20009101c44 */
[----:B------:R-:W-:Y:S01]  /*0e30*/  IMAD.X R185, RZ, RZ, RZ, P4 ;  /* 0x000000ffffb97224 */ /* 0x000fe200020e06ff */
[----:B------:R-:W-:Y:S02]  /*0e40*/  SEL R0, R14, RZ, P0 ;  /* 0x000000ff0e007207 */ /* 0x000fe40000000000 */
[----:B------:R1:W-:Y:S01]  /*0e50*/  LDGSTS.E.BYPASS.128 [R2+0x4000], [R36.64+0x40], P1 ;  /* 0x0400004024027fae */ /* 0x0003e20008901c44 */
[----:B------:R-:W-:Y:S01]  /*0e60*/  ISETP.NE.U32.AND P4, PT, R13, RZ, PT ;  /* 0x000000ff0d00720c */ /* 0x000fe20003f85070 */
[----:B------:R-:W-:Y:S01]  /*0e70*/  IMAD.SHL.U32 R13, R228, 0x8, RZ ;  /* 0x00000008e40d7824 */ /* 0x000fe200078e00ff */
[----:B---3--:R-:W-:Y:S01]  /*0e80*/  SEL R28, R14, RZ, P3 ;  /* 0x000000ff0e1c7207 */ /* 0x008fe20001800000 */
[----:B------:R3:W-:Y:S01]  /*0e90*/  LDGSTS.E.BYPASS.128 [R7+0x4000], [R38.64+0x40], P3 ;  /* 0x0400004026077fae */ /* 0x0007e20009901c44 */
[----:B------:R-:W-:-:S02]  /*0ea0*/  ISETP.NE.U32.AND P6, PT, R0, RZ, PT ;  /* 0x000000ff0000720c */ /* 0x000fc40003fc5070 */
[CC--:B------:R-:W-:Y:S01]  /*0eb0*/  LOP3.LUT R240, R13.reuse, R54.reuse, RZ, 0xfc, !PT ;  /* 0x000000360df07212 */ /* 0x0c0fe200078efcff */
[----:B------:R-:W0:Y:S01]  /*0ec0*/  LDGDEPBAR ;  /* 0x00000000000079af */ /* 0x000e220000000000 */
[----:B------:R-:W-:Y:S02]  /*0ed0*/  LOP3.LUT R238, R13, R229, RZ, 0xfc, !PT ;  /* 0x000000e50dee7212 */ /* 0x000fe400078efcff */
[----:B------:R-:W-:Y:S01]  /*0ee0*/  P2R R29, PR, RZ, 0x1 ;  /* 0x00000001ff1d7803 */ /* 0x000fe20000000000 */
[----:B------:R1:W-:Y:S01]  /*0ef0*/  LDGSTS.E.BYPASS.128 [R4+0x2800], [R42.64], !P5 ;  /* 0x028000002a047fae */ /* 0x0003e2000e901c44 */
[----:B------:R-:W-:Y:S01]  /*0f00*/  LOP3.LUT R0, R6, 0x3, RZ, 0xc0, !PT ;  /* 0x0000000306007812 */ /* 0x000fe200078ec0ff */
[----:B------:R-:W-:Y:S01]  /*0f10*/  IMAD.SHL.U32 R240, R240, 0x2, RZ ;  /* 0x00000002f0f07824 */ /* 0x000fe200078e00ff */
[----:B------:R-:W-:Y:S01]  /*0f20*/  ISETP.NE.U32.AND P0, PT, R28, RZ, PT ;  /* 0x000000ff1c00720c */ /* 0x000fe20003f05070 */
[----:B------:R1:W-:Y:S01]  /*0f30*/  LDGSTS.E.BYPASS.128 [R230+0x2800], [R50.64], !P5 ;  /* 0x0280000032e67fae */ /* 0x0003e2000e901c44 */
[----:B------:R-:W-:Y:S01]  /*0f40*/  ISETP.NE.U32.AND P5, PT, R12, RZ, PT ;  /* 0x000000ff0c00720c */ /* 0x000fe20003fa5070 */
[----:B------:R-:W-:Y:S01]  /*0f50*/  IMAD.SHL.U32 R12, R3, 0x8, RZ ;  /* 0x00000008030c7824 */ /* 0x000fe200078e00ff */
[----:B--2---:R-:W-:Y:S01]  /*0f60*/  LOP3.LUT R34, R187, 0x40, RZ, 0xfc, !PT ;  /* 0x00000040bb227812 */ /* 0x004fe200078efcff */
[----:B------:R-:W0:Y:S01]  /*0f70*/  LDGDEPBAR ;  /* 0x00000000000079af */ /* 0x000e220000000000 */
[----:B------:R-:W-:Y:S01]  /*0f80*/  IMAD.SHL.U32 R238, R238, 0x2, RZ ;  /* 0x00000002eeee7824 */ /* 0x000fe200078e00ff */
[----:B------:R-:W-:Y:S01]  /*0f90*/  LOP3.LUT R184, R184, R187, RZ, 0xfc, !PT ;  /* 0x000000bbb8b87212 */ /* 0x000fe200078efcff */
[----:B------:R-:W-:Y:S01]  /*0fa0*/  IMAD.WIDE.U32 R206, R0, 0x10, R26 ;  /* 0x0000001000ce7825 */ /* 0x000fe200078e001a */
[----:B------:R-:W-:-:S02]  /*0fb0*/  LOP3.LUT R241, R12, R54, RZ, 0xfc, !PT ;  /* 0x000000360cf17212 */ /* 0x000fc400078efcff */
[----:B------:R-:W-:Y:S01]  /*0fc0*/  LOP3.LUT R239, R12, R229, RZ, 0xfc, !PT ;  /* 0x000000e50cef7212 */ /* 0x000fe200078efcff */
[----:B------:R-:W-:Y:S01]  /*0fd0*/  IMAD.WIDE.U32 R204, R0, 0x10, R8 ;  /* 0x0000001000cc7825 */ /* 0x000fe200078e0008 */
[----:B------:R-:W-:-:S03]  /*0fe0*/  LOP3.LUT R185, R185, R88, RZ, 0xfc, !PT ;  /* 0x00000058b9b97212 */ /* 0x000fc600078efcff */
[----:B------:R-:W-:Y:S02]  /*0ff0*/  IMAD.SHL.U32 R241, R241, 0x2, RZ ;  /* 0x00000002f1f17824 */ /* 0x000fe400078e00ff */
[----:B------:R-:W-:Y:S02]  /*1000*/  IMAD.SHL.U32 R239, R239, 0x2, RZ ;  /* 0x00000002efef7824 */ /* 0x000fe400078e00ff */
[----:B------:R-:W-:-:S04]  /*1010*/  IMAD.WIDE.U32 R202, R0, 0x10, R10 ;  /* 0x0000001000ca7825 */ /* 0x000fc800078e000a */
[----:B------:R-:W-:-:S04]  /*1020*/  IMAD.WIDE.U32 R250, R0, 0x10, R16 ;  /* 0x0000001000fa7825 */ /* 0x000fc800078e0010 */
[----:B------:R-:W-:Y:S01]  /*1030*/  IMAD.WIDE.U32 R248, R0, 0x10, R18 ;  /* 0x0000001000f87825 */ /* 0x000fe200078e0012 */
[----:B------:R-:W-:-:S04]  /*1040*/  DEPBAR.LE SB0, 0x3 ;  /* 0x000080c00000791a */ /* 0x000fc80000000000 */
[----:B------:R-:W-:Y:S06]  /*1050*/  BAR.SYNC 0x0 ;  /* 0x0000000000007b1d */ /* 0x000fec0000000000 */
[----:B------:R-:W-:Y:S01]  /*1060*/  LDSM.16.M88.4 R12, [R241] ;  /* 0x00000000f10c783b */ /* 0x000fe20000000200 */
[----:B------:R-:W-:-:S03]  /*1070*/  IMAD.WIDE.U32 R246, R0, 0x10, R20 ;  /* 0x0000001000f67825 */ /* 0x000fc600078e0014 */
[----:B------:R-:W-:Y:S01]  /*1080*/  LDSM.16.M88.4 R148, [R240] ;  /* 0x00000000f094783b */ /* 0x000fe20000000200 */
[----:B------:R-:W-:-:S03]  /*1090*/  IMAD.WIDE.U32 R244, R0, 0x10, R22 ;  /* 0x0000001000f47825 */ /* 0x000fc600078e0016 */
[----:B------:R-:W-:Y:S01]  /*10a0*/  LDSM.16.M88.4 R156, [R241+0x800] ;  /* 0x00080000f19c783b */ /* 0x000fe20000000200 */
[----:B------:R-:W-:-:S03]  /*10b0*/  IMAD.WIDE.U32 R242, R0, 0x10, R24 ;  /* 0x0000001000f27825 */ /* 0x000fc600078e0018 */
[----:B------:R-:W-:Y:S04]  /*10c0*/  LDSM.16.M88.4 R120, [R240+0x800] ;  /* 0x00080000f078783b */ /* 0x000fe80000000200 */
[----:B------:R-:W2:Y:S04]  /*10d0*/  LDSM.16.MT88.4 R176, [R239+0x2000] ;  /* 0x00200000efb0783b */ /* 0x000ea80000004200 */
[----:B------:R-:W-:Y:S04]  /*10e0*/  LDSM.16.MT88.4 R144, [R239+0x2400] ;  /* 0x00240000ef90783b */ /* 0x000fe80000004200 */
[----:B------:R-:W1:Y:S04]  /*10f0*/  LDSM.16.MT88.4 R172, [R238+0x2000] ;  /* 0x00200000eeac783b */ /* 0x000e680000004200 */
[----:B------:R-:W-:Y:S04]  /*1100*/  LDSM.16.MT88.4 R140, [R238+0x2400] ;  /* 0x00240000ee8c783b */ /* 0x000fe80000004200 */
[----:B------:R-:W3:Y:S04]  /*1110*/  LDSM.16.M88.4 R168, [R237+0x3000] ;  /* 0x00300000eda8783b */ /* 0x000ee80000000200 */
[----:B------:R-:W3:Y:S04]  /*1120*/  LDSM.16.M88.4 R132, [R236+0x3000] ;  /* 0x00300000ec84783b */ /* 0x000ee80000000200 */
[----:B------:R-:W3:Y:S04]  /*1130*/  LDSM.16.M88.4 R164, [R237+0x3400] ;  /* 0x00340000eda4783b */ /* 0x000ee80000000200 */
[----:B------:R-:W-:Y:S04]  /*1140*/  LDSM.16.M88.4 R128, [R236+0x3400] ;  /* 0x00340000ec80783b */ /* 0x000fe80000000200 */
[----:B------:R-:W4:Y:S04]  /*1150*/  LDSM.16.M88.4 R160, [R237+0x3800] ;  /* 0x00380000eda0783b */ /* 0x000f280000000200 */
[----:B------:R-:W-:Y:S04]  /*1160*/  LDSM.16.M88.4 R124, [R236+0x3800] ;  /* 0x00380000ec7c783b */ /* 0x000fe80000000200 */
[----:B------:R-:W4:Y:S01]  /*1170*/  LDSM.16.M88.4 R180, [R237+0x3c00] ;  /* 0x003c0000edb4783b */ /* 0x000f220000000200 */
[----:B--2---:R-:W-:Y:S03]  /*1180*/  HMMA.16816.F32 R224, R156, R176, RZ ;  /* 0x000000b09ce0723c */ /* 0x004fe600000018ff */
[----:B------:R-:W2:Y:S04]  /*1190*/  LDSM.16.M88.4 R152, [R236+0x3c00] ;  /* 0x003c0000ec98783b */ /* 0x000ea80000000200 */
[----:B------:R-:W-:Y:S06]  /*11a0*/  BAR.SYNC 0x0 ;  /* 0x0000000000007b1d */ /* 0x000fec0000000000 */
[----:B------:R-:W-:Y:S01]  /*11b0*/  @!PT LDS RZ, [RZ] ;  /* 0x00000000fffff984 */ /* 0x000fe20000000800 */
[----:B------:R-:W-:Y:S01]  /*11c0*/  @!PT LDS RZ, [RZ] ;  /* 0x00000000fffff984 */ /* 0x000fe20000000800 */
[----:B------:R-:W-:Y:S01]  /*11d0*/  @!PT LDS RZ, [RZ] ;  /* 0x00000000fffff984 */ /* 0x000fe20000000800 */
[----:B------:R2:W-:Y:S01]  /*11e0*/  LDGSTS.E.BYPASS.128 [R4], [R206.64], P6 ;  /* 0x00000000ce047fae */ /* 0x0005e2000b101c44 */
[C---:B-1----:R-:W5:Y:S03]  /*11f0*/  HMMA.16816.F32 R112, R12.reuse, R172, RZ ;  /* 0x000000ac0c70723c */ /* 0x042f6600000018ff */
[----:B------:R1:W-:Y:S04]  /*1200*/  LDGSTS.E.BYPASS.128 [R230], [R204.64], P5 ;  /* 0x00000000cce67fae */ /* 0x0003e8000a901c44 */
[----:B------:R1:W-:Y:S01]  /*1210*/  LDGSTS.E.BYPASS.128 [R2], [R202.64], P4 ;  /* 0x00000000ca027fae */ /* 0x0003e2000a101c44 */
[----:B------:R-:W5:Y:S03]  /*1220*/  HMMA.16816.F32 R108, R12, R174, RZ ;  /* 0x000000ae0c6c723c */ /* 0x000f6600000018ff */
[----:B------:R1:W-:Y:S01]  /*1230*/  LDGSTS.E.BYPASS.128 [R7], [R250.64], P0 ;  /* 0x00000000fa077fae */ /* 0x0003e20008101c44 */
[----:B------:R-:W-:-:S03]  /*1240*/  ISETP.NE.AND P0, PT, R29, RZ, PT ;  /* 0x000000ff1d00720c */ /* 0x000fc60003f05270 */
[----:B------:R-:W0:Y:S01]  /*1250*/  LDGDEPBAR ;  /* 0x00000000000079af */ /* 0x000e220000000000 */
[----:B---3--:R-:W5:Y:S03]  /*1260*/  HMMA.16816.F32 R48, R12, R168, RZ ;  /* 0x000000a80c30723c */ /* 0x008f6600000018ff */
[----:B------:R3:W-:Y:S01]  /*1270*/  LDGSTS.E.BYPASS.128 [R4+0x3000], [R248.64], P6 ;  /* 0x03000000f8047fae */ /* 0x0007e2000b101c44 */
[----:B------:R-:W-:-:S03]  /*1280*/  IADD3 R52, P6, R52, 0x60, RZ ;  /* 0x0000006034347810 */ /* 0x000fc60007fde0ff */
[----:B------:R1:W-:Y:S01]  /*1290*/  LDGSTS.E.BYPASS.128 [R230+0x3000], [R246.64], P5 ;  /* 0x03000000f6e67fae */ /* 0x0003e2000a901c44 */
[----:B------:R-:W-:Y:S01]  /*12a0*/  IADD3 R32, P5, R188, 0x4000, RZ ;  /* 0x00004000bc207810 */ /* 0x000fe20007fbe0ff */
[----:B------:R-:W-:Y:S01]  /*12b0*/  IMAD.X R29, RZ, RZ, RZ, P6 ;  /* 0x000000ffff1d7224 */ /* 0x000fe200030e06ff */
[----:B------:R-:W-:Y:S01]  /*12c0*/  ISETP.NE.U32.AND P6, PT, R28, RZ, PT ;  /* 0x000000ff1c00720c */ /* 0x000fe20003fc5070 */
[----:B------:R1:W-:Y:S01]  /*12d0*/  LDGSTS.E.BYPASS.128 [R2+0x3000], [R244.64], P4 ;  /* 0x03000000f4027fae */ /* 0x0003e2000a101c44 */
[----:B------:R-:W-:Y:S01]  /*12e0*/  ISETP.GE.U32.AND P4, PT, R52, 0x80, PT ;  /* 0x000000803400780c */ /* 0x000fe20003f86070 */
[----:B------:R-:W-:Y:S01]  /*12f0*/  IMAD.X R33, RZ, RZ, R189, P5 ;  /* 0x000000ffff217224 */ /* 0x000fe200028e06bd */
[----:B----4-:R-:W-:Y:S01]  /*1300*/  IADD3 R30, P5, R190, 0x4000, RZ ;  /* 0x00004000be1e7810 */ /* 0x010fe20007fbe0ff */
[----:B-----5:R-:W-:Y:S01]  /*1310*/  HMMA.16816.F32 R112, R148, R140, R112 ;  /* 0x0000008c9470723c */ /* 0x020fe20000001870 */
[----:B------:R-:W-:Y:S01]  /*1320*/  ISETP.GE.U32.AND.EX P4, PT, R29, RZ, PT, P4 ;  /* 0x000000ff1d00720c */ /* 0x000fe20003f86140 */
[----:B------:R-:W-:Y:S01]  /*1330*/  IMAD.WIDE.U32 R32, R0, 0x10, R32 ;  /* 0x0000001000207825 */ /* 0x000fe200078e0020 */
[----:B------:R-:W-:-:S02]  /*1340*/  LOP3.LUT R29, R40, R187, RZ, 0xfc, !PT ;  /* 0x000000bb281d7212 */ /* 0x000fc400078efcff */
[----:B------:R-:W-:Y:S01]  /*1350*/  SEL R44, RZ, 0x10, P4 ;  /* 0x00000010ff2c7807 */ /* 0x000fe20002000000 */
[----:B------:R-:W-:Y:S01]  /*1360*/  IMAD.X R31, RZ, RZ, R191, P5 ;  /* 0x000000ffff1f7224 */ /* 0x000fe200028e06bf */
[----:B------:R-:W-:Y:S01]  /*1370*/  ISETP.GE.U32.AND P5, PT, R34, 0x80, PT ;  /* 0x000000802200780c */ /* 0x000fe20003fa6070 */
[----:B------:R4:W-:Y:S01]  /*1380*/  LDGSTS.E.BYPASS.128 [R7+0x3000], [R242.64], P6 ;  /* 0x03000000f2077fae */ /* 0x0009e2000b101c44 */
[----:B------:R-:W-:Y:S01]  /*1390*/  ISETP.GE.U32.AND P4, PT, R29, 0x80, PT ;  /* 0x000000801d00780c */ /* 0x000fe20003f86070 */
[----:B------:R-:W-:Y:S01]  /*13a0*/  IMAD.WIDE.U32 R30, R0, 0x10, R30 ;  /* 0x00000010001e7825 */ /* 0x000fe200078e001e */
[----:B------:R-:W-:Y:S01]  /*13b0*/  LOP3.LUT R29, R41, R88, RZ, 0xfc, !PT ;  /* 0x00000058291d7212 */ /* 0x000fe200078efcff */
[----:B------:R-:W0:Y:S01]  /*13c0*/  LDGDEPBAR ;  /* 0x00000000000079af */ /* 0x000e220000000000 */
[----:B------:R-:W-:Y:S01]  /*13d0*/  ISETP.GE.U32.AND.EX P5, PT, R88, RZ, PT, P5 ;  /* 0x000000ff5800720c */ /* 0x000fe20003fa6150 */
[----:B------:R-:W-:Y:S01]  /*13e0*/  HMMA.16816.F32 R108, R148, R142, R108 ;  /* 0x0000008e946c723c */ /* 0x000fe2000000186c */
[----:B------:R-:W-:-:S02]  /*13f0*/  ISETP.GE.U32.AND.EX P4, PT, R29, RZ, PT, P4 ;  /* 0x000000ff1d00720c */ /* 0x000fc40003f86140 */
[C---:B------:R-:W-:Y:S02]  /*1400*/  SEL R29, R44.reuse, RZ, P0 ;  /* 0x000000ff2c1d7207 */ /* 0x040fe40000000000 */
[----:B------:R-:W-:Y:S02]  /*1410*/  SEL R186, R44, RZ, P2 ;  /* 0x000000ff2cba7207 */ /* 0x000fe40001000000 */
[----:B------:R-:W-:Y:S01]  /*1420*/  ISETP.NE.U32.AND P6, PT, R29, RZ, PT ;  /* 0x000000ff1d00720c */ /* 0x000fe20003fc5070 */
[----:B------:R-:W-:Y:S04]  /*1430*/  HMMA.16816.F32 R48, R148, R132, R48 ;  /* 0x000000849430723c */ /* 0x000fe80000001830 */
[----:B------:R1:W-:Y:S01]  /*1440*/  LDGSTS.E.BYPASS.128 [R4+0x2000], [R30.64], !P5 ;  /* 0x020000001e047fae */ /* 0x0003e2000e901c44 */
[----:B------:R-:W-:-:S02]  /*1450*/  IADD3 R28, P5, R16, 0x40, RZ ;  /* 0x00000040101c7810 */ /* 0x000fc40007fbe0ff */
[----:B------:R-:W-:Y:S01]  /*1460*/  SEL R16, R44, RZ, P1 ;  /* 0x000000ff2c107207 */ /* 0x000fe20000800000 */
[----:B------:R1:W-:Y:S01]  /*1470*/  LDGSTS.E.BYPASS.128 [R230+0x2000], [R32.64], !P4 ;  /* 0x0200000020e67fae */ /* 0x0003e2000e101c44 */
[----:B------:R-:W-:Y:S01]  /*1480*/  IADD3 R10, P4, R10, 0x40, RZ ;  /* 0x000000400a0a7810 */ /* 0x000fe20007f9e0ff */
[----:B------:R-:W-:Y:S01]  /*1490*/  IMAD.X R29, RZ, RZ, R17, P5 ;  /* 0x000000ffff1d7224 */ /* 0x000fe200028e0611 */
[----:B------:R-:W-:Y:S01]  /*14a0*/  IADD3 R8, P5, R8, 0x40, RZ ;  /* 0x0000004008087810 */ /* 0x000fe20007fbe0ff */
[----:B------:R-:W0:Y:S01]  /*14b0*/  LDGDEPBAR ;  /* 0x00000000000079af */ /* 0x000e220000000000 */
[----:B------:R-:W-:Y:S01]  /*14c0*/  SEL R44, R44, RZ, P3 ;  /* 0x000000ff2c2c7207 */ /* 0x000fe20001800000 */
[----:B------:R-:W-:Y:S01]  /*14d0*/  IMAD.X R11, RZ, RZ, R11, P4 ;  /* 0x000000ffff0b7224 */ /* 0x000fe200020e060b */
[----:B------:R-:W-:Y:S01]  /*14e0*/  IADD3 R34, P4, R18, 0x40, RZ ;  /* 0x0000004012227810 */ /* 0x000fe20007f9e0ff */
[----:B------:R-:W-:Y:S01]  /*14f0*/  IMAD.X R9, RZ, RZ, R9, P5 ;  /* 0x000000ffff097224 */ /* 0x000fe200028e0609 */
[----:B------:R-:W-:Y:S01]  /*1500*/  IADD3 R26, P5, R26, 0x40, RZ ;  /* 0x000000401a1a7810 */ /* 0x000fe20007fbe0ff */
[----:B------:R-:W-:Y:S01]  /*1510*/  IMAD.WIDE.U32 R28, R0, 0x10, R28 ;  /* 0x00000010001c7825 */ /* 0x000fe200078e001c */
[----:B------:R-:W-:Y:S03]  /*1520*/  HMMA.16816.F32 R224, R120, R144, R224 ;  /* 0x0000009078e0723c */ /* 0x000fe600000018e0 */
[----:B------:R-:W-:Y:S01]  /*1530*/  IMAD.X R35, RZ, RZ, R19, P4 ;  /* 0x000000ffff237224 */ /* 0x000fe200020e0613 */
[----:B------:R-:W-:Y:S01]  /*1540*/  IADD3 R192, P4, R188, 0x6000, RZ ;  /* 0x00006000bcc07810 */ /* 0x000fe20007f9e0ff */
[----:B------:R-:W-:Y:S01]  /*1550*/  IMAD.X R27, RZ, RZ, R27, P5 ;  /* 0x000000ffff1b7224 */ /* 0x000fe200028e061b */
[----:B------:R-:W-:Y:S01]  /*1560*/  ISETP.NE.U32.AND P5, PT, R16, RZ, PT ;  /* 0x000000ff1000720c */ /* 0x000fe20003fa5070 */
[----:B-1----:R-:W-:Y:S01]  /*1570*/  IMAD.WIDE.U32 R30, R0, 0x10, R8 ;  /* 0x00000010001e7825 */ /* 0x002fe200078e0008 */
[----:B------:R-:W5:Y:S03]  /*1580*/  HMMA.16816.F32 R76, R156, R164, RZ ;  /* 0x000000a49c4c723c */ /* 0x000f6600000018ff */
[----:B------:R-:W-:Y:S01]  /*1590*/  IMAD.X R193, RZ, RZ, R189, P4 ;  /* 0x000000ffffc17224 */ /* 0x000fe200020e06bd */
[----:B------:R-:W-:Y:S01]  /*15a0*/  ISETP.NE.U32.AND P4, PT, R186, RZ, PT ;  /* 0x000000ffba00720c */ /* 0x000fe20003f85070 */
[----:B------:R-:W-:-:S03]  /*15b0*/  IMAD.WIDE.U32 R26, R0, 0x10, R26 ;  /* 0x00000010001a7825 */ /* 0x000fc600078e001a */
[----:B------:R-:W5:Y:S01]  /*15c0*/  HMMA.16816.F32 R136, R156, R160, RZ ;  /* 0x000000a09c88723c */ /* 0x000f6200000018ff */
[----:B------:R-:W-:-:S04]  /*15d0*/  DEPBAR.LE SB0, 0x3 ;  /* 0x000080c00000791a */ /* 0x000fc80000000000 */
[C---:B------:R-:W-:Y:S01]  /*15e0*/  IMAD.WIDE.U32 R32, R0.reuse, 0x10, R10 ;  /* 0x0000001000207825 */ /* 0x040fe200078e000a */
[----:B------:R-:W-:Y:S06]  /*15f0*/  BAR.SYNC 0x0 ;  /* 0x0000000000007b1d */ /* 0x000fec0000000000 */
[----:B------:R-:W-:Y:S01]  /*1600*/  LDSM.16.M88.4 R104, [R241+0x1000] ;  /* 0x00100000f168783b */ /* 0x000fe20000000200 */
[C---:B------:R-:W-:Y:S01]  /*1610*/  IMAD.WIDE.U32 R34, R0.reuse, 0x10, R34 ;  /* 0x0000001000227825 */ /* 0x040fe200078e0022 */
[----:B------:R-:W5:Y:S02]  /*1620*/  HMMA.16816.F32 R160, R156, R162, RZ ;  /* 0x000000a29ca0723c */ /* 0x000f6400000018ff */
[----:B------:R-:W-:Y:S01]  /*1630*/  LDSM.16.MT88.4 R100, [R239+0x2800] ;  /* 0x00280000ef64783b */ /* 0x000fe20000004200 */
[----:B------:R-:W-:-:S03]  /*1640*/  IMAD.WIDE.U32 R192, R0, 0x10, R192 ;  /* 0x0000001000c07825 */ /* 0x000fc600078e00c0 */
[----:B------:R-:W1:Y:S02]  /*1650*/  LDSM.16.M88.4 R80, [R241+0x1800] ;  /* 0x00180000f150783b */ /* 0x000e640000000200 */
[----:B------:R-:W5:Y:S02]  /*1660*/  HMMA.16816.F32 R72, R156, R180, RZ ;  /* 0x000000b49c48723c */ /* 0x000f6400000018ff */
[----:B------:R-:W3:Y:S04]  /*1670*/  LDSM.16.MT88.4 R36, [R238+0x2800] ;  /* 0x00280000ee24783b */ /* 0x000ee80000004200 */
[----:B------:R-:W3:Y:S02]  /*1680*/  LDSM.16.M88.4 R8, [R237+0x4000] ;  /* 0x00400000ed08783b */ /* 0x000ee40000000200 */
[C---:B-----5:R-:W-:Y:S02]  /*1690*/  HMMA.16816.F32 R76, R120.reuse, R128, R76 ;  /* 0x00000080784c723c */ /* 0x060fe4000000184c */
[----:B------:R-:W-:Y:S04]  /*16a0*/  LDSM.16.M88.4 R96, [R237+0x4400] ;  /* 0x00440000ed60783b */ /* 0x000fe80000000200 */
[----:B------:R-:W-:Y:S02]  /*16b0*/  LDSM.16.M88.4 R56, [R240+0x1000] ;  /* 0x00100000f038783b */ /* 0x000fe40000000200 */
[C---:B------:R-:W-:Y:S02]  /*16c0*/  HMMA.16816.F32 R136, R120.reuse, R124, R136 ;  /* 0x0000007c7888723c */ /* 0x040fe40000001888 */
[----:B------:R-:W-:Y:S04]  /*16d0*/  LDSM.16.MT88.4 R220, [R239+0x2c00] ;  /* 0x002c0000efdc783b */ /* 0x000fe80000004200 */
[----:B------:R-:W-:Y:S02]  /*16e0*/  LDSM.16.M88.4 R64, [R240+0x1800] ;  /* 0x00180000f040783b */ /* 0x000fe40000000200 */
[C---:B------:R5:W-:Y:S02]  /*16f0*/  HMMA.16816.F32 R124, R120.reuse, R126, R160 ;  /* 0x0000007e787c723c */ /* 0x040be400000018a0 */
[----:B------:R-:W4:Y:S04]  /*1700*/  LDSM.16.MT88.4 R68, [R238+0x2c00] ;  /* 0x002c0000ee44783b */ /* 0x000f280000004200 */
[----:B------:R-:W4:Y:S01]  /*1710*/  LDSM.16.M88.4 R40, [R236+0x4000] ;  /* 0x00400000ec28783b */ /* 0x000f220000000200 */
[----:B-----5:R-:W-:Y:S01]  /*1720*/  IMAD.MOV.U32 R162, RZ, RZ, R204 ;  /* 0x000000ffffa27224 */ /* 0x020fe200078e00cc */
[----:B--2---:R5:W-:Y:S01]  /*1730*/  HMMA.16816.F32 R72, R120, R152, R72 ;  /* 0x000000987848723c */ /* 0x004be20000001848 */
[----:B------:R-:W-:Y:S01]  /*1740*/  IMAD.MOV.U32 R163, RZ, RZ, R205 ;  /* 0x000000ffffa37224 */ /* 0x000fe200078e00cd */
[----:B------:R-:W2:Y:S01]  /*1750*/  LDSM.16.M88.4 R60, [R236+0x4400] ;  /* 0x00440000ec3c783b */ /* 0x000ea20000000200 */
[----:B------:R-:W-:-:S02]  /*1760*/  IMAD.MOV.U32 R160, RZ, RZ, R202 ;  /* 0x000000ffffa07224 */ /* 0x000fc400078e00ca */
[----:B------:R-:W-:Y:S01]  /*1770*/  IMAD.MOV.U32 R161, RZ, RZ, R203 ;  /* 0x000000ffffa17224 */ /* 0x000fe200078e00cb */
[----:B------:R-:W2:Y:S01]  /*1780*/  LDSM.16.M88.4 R84, [R237+0x4800] ;  /* 0x00480000ed54783b */ /* 0x000ea20000000200 */
[----:B-----5:R-:W-:Y:S01]  /*1790*/  IMAD.MOV.U32 R152, RZ, RZ, R206 ;  /* 0x000000ffff987224 */ /* 0x020fe200078e00ce */
[----:B-1----:R-:W-:Y:S01]  /*17a0*/  HMMA.16816.F32 R224, R80, R100, R224 ;  /* 0x0000006450e0723c */ /* 0x002fe200000018e0 */
[----:B------:R-:W-:Y:S01]  /*17b0*/  IMAD.MOV.U32 R153, RZ, RZ, R207 ;  /* 0x000000ffff997224 */ /* 0x000fe200078e00cf */
[----:B------:R-:W-:Y:S04]  /*17c0*/  LDSM.16.M88.4 R52, [R236+0x4800] ;  /* 0x00480000ec34783b */ /* 0x000fe80000000200 */
[----:B------:R-:W1:Y:S02]  /*17d0*/  LDSM.16.M88.4 R116, [R237+0x4c00] ;  /* 0x004c0000ed74783b */ /* 0x000e640000000200 */
[C---:B---3--:R-:W5:Y:S02]  /*17e0*/  HMMA.16816.F32 R112, R104.reuse, R36, R112 ;  /* 0x000000246870723c */ /* 0x048f640000001870 */
[----:B------:R-:W3:Y:S04]  /*17f0*/  LDSM.16.M88.4 R16, [R236+0x4c00] ;  /* 0x004c0000ec10783b */ /* 0x000ee80000000200 */
[----:B------:R-:W-:Y:S06]  /*1800*/  BAR.SYNC 0x0 ;  /* 0x0000000000007b1d */ /* 0x000fec0000000000 */
[----:B------:R-:W-:Y:S01]  /*1810*/  @!PT LDS RZ, [RZ] ;  /* 0x00000000fffff984 */ /* 0x000fe20000000800 */
[----:B------:R-:W-:Y:S01]  /*1820*/  @!PT LDS RZ, [RZ] ;  /* 0x00000000fffff984 */ /* 0x000fe20000000800 */
[----:B------:R-:W-:Y:S01]  /*1830*/  @!PT LDS RZ, [RZ] ;  /* 0x00000000fffff984 */ /* 0x000fe20000000800 */
[----:B------:R1:W-:Y:S01]  /*1840*/  LDGSTS.E.BYPASS.128 [R4+0x1000], [R26.64], P6 ;  /* 0x010000001a047fae */ /* 0x0003e2000b101c44 */
[----:B------:R-:W-:Y:S03]  /*1850*/  HMMA.16816.F32 R108, R104, R38, R108 ;  /* 0x00000026686c723c */ /* 0x000fe6000000186c */
[----:B------:R1:W-:Y:S01]  /*1860*/  LDGSTS.E.BYPASS.128 [R230+0x1000], [R30.64], P4 ;  /* 0x010000001ee67fae */ /* 0x0003e2000a101c44 */
[----:B------:R-:W-:-:S03]  /*1870*/  ISETP.NE.U32.AND P4, PT, R44, RZ, PT ;  /* 0x000000ff2c00720c */ /* 0x000fc60003f85070 */
[----:B------:R1:W-:Y:S01]  /*1880*/  LDGSTS.E.BYPASS.128 [R2+0x1000], [R32.64], P5 ;  /* 0x0100000020027fae */ /* 0x0003e2000a901c44 */
[----:B------:R-:W-:Y:S08]  /*1890*/  HMMA.16816.F32 R44, R12, R170, RZ ;  /* 0x000000aa0c2c723c */ /* 0x000ff000000018ff */
[----:B------:R-:W-:Y:S01]  /*18a0*/  HMMA.16816.F32 R48, R104, R8, R48 ;  /* 0x000000086830723c */ /* 0x000fe20000001830 */
[----:B------:R1:W-:Y:S04]  /*18b0*/  LDGSTS.E.BYPASS.128 [R7+0x1000], [R28.64], P4 ;  /* 0x010000001c077fae */ /* 0x0003e8000a101c44 */
[----:B------:R-:W0:Y:S03]  /*18c0*/  LDGDEPBAR ;  /* 0x00000000000079af */ /* 0x000e260000000000 */
[----:B----45:R-:W-:Y:S01]  /*18d0*/  HMMA.16816.F32 R112, R56, R68, R112 ;  /* 0x000000443870723c */ /* 0x030fe20000001870 */
[----:B------:R4:W-:Y:S01]  /*18e0*/  LDGSTS.E.BYPASS.128 [R4+0x4000], [R34.64], P6 ;  /* 0x0400000022047fae */ /* 0x0009e2000b101c44 */
[----:B------:R-:W-:-:S05]  /*18f0*/  IADD3 R194, P6, R190, 0x6000, RZ ;  /* 0x00006000bec27810 */ /* 0x000fca0007fde0ff */
[----:B------:R-:W-:Y:S01]  /*1900*/  IMAD.X R195, RZ, RZ, R191, P6 ;  /* 0x000000ffffc37224 */ /* 0x000fe200030e06bf */
[----:B------:R-:W-:Y:S01]  /*1910*/  IADD3 R196, P6, R24, 0x40, RZ ;  /* 0x0000004018c47810 */ /* 0x000fe20007fde0ff */
[----:B-1----:R-:W-:Y:S02]  /*1920*/  HMMA.16816.F32 R28, R12, R178, RZ ;  /* 0x000000b20c1c723c */ /* 0x002fe400000018ff */
[----:B------:R-:W-:-:S04]  /*1930*/  IMAD.WIDE.U32 R194, R0, 0x10, R194 ;  /* 0x0000001000c27825 */ /* 0x000fc800078e00c2 */
[----:B------:R-:W-:Y:S01]  /*1940*/  IMAD.X R197, RZ, RZ, R25, P6 ;  /* 0x000000ffffc57224 */ /* 0x000fe200030e0619 */
[----:B------:R-:W-:Y:S01]  /*1950*/  IADD3 R198, P6, R22, 0x40, RZ ;  /* 0x0000004016c67810 */ /* 0x000fe20007fde0ff */
[----:B------:R-:W5:Y:S02]  /*1960*/  HMMA.16816.F32 R24, R12, R176, RZ ;  /* 0x000000b00c18723c */ /* 0x000f6400000018ff */
[----:B------:R-:W-:-:S04]  /*1970*/  IMAD.WIDE.U32 R196, R0, 0x10, R196 ;  /* 0x0000001000c47825 */ /* 0x000fc800078e00c4 */
[----:B------:R-:W-:Y:S01]  /*1980*/  IMAD.X R199, RZ, RZ, R23, P6 ;  /* 0x000000ffffc77224 */ /* 0x000fe200030e0617 */
[----:B------:R-:W-:Y:S01]  /*1990*/  IADD3 R200, P6, R20, 0x40, RZ ;  /* 0x0000004014c87810 */ /* 0x000fe20007fde0ff */
[----:B----4-:R-:W5:Y:S02]  /*19a0*/  HMMA.16816.F32 R32, R12, R164, RZ ;  /* 0x000000a40c20723c */ /* 0x010f6400000018ff */
[----:B------:R-:W-:-:S04]  /*19b0*/  IMAD.WIDE.U32 R198, R0, 0x10, R198 ;  /* 0x0000001000c67825 */ /* 0x000fc800078e00c6 */
[----:B------:R-:W-:Y:S01]  /*19c0*/  IMAD.X R201, RZ, RZ, R21, P6 ;  /* 0x000000ffffc97224 */ /* 0x000fe200030e0615 */
[----:B------:R-:W-:Y:S01]  /*19d0*/  ISETP.NE.U32.AND P6, PT, R186, RZ, PT ;  /* 0x000000ffba00720c */ /* 0x000fe20003fc5070 */
[----:B------:R-:W5:Y:S02]  /*19e0*/  HMMA.16816.F32 R12, R12, R166, RZ ;  /* 0x000000a60c0c723c */ /* 0x000f6400000018ff */
[----:B------:R-:W-:-:S06]  /*19f0*/  IMAD.WIDE.U32 R200, R0, 0x10, R200 ;  /* 0x0000001000c87825 */ /* 0x000fcc00078e00c8 */
[C---:B-----5:R-:W5:Y:S04]  /*1a00*/  HMMA.16816.F32 R24, R148.reuse, R144, R24 ;  /* 0x000000909418723c */ /* 0x060f680000001818 */
[----:B------:R1:W-:Y:S04]  /*1a10*/  LDGSTS.E.BYPASS.128 [R230+0x4000], [R200.64], P6 ;  /* 0x04000000c8e67fae */ /* 0x0003e8000b101c44 */
[----:B------:R-:W5:Y:S01]  /*1a20*/  HMMA.16816.F32 R28, R148, R146, R28 ;  /* 0x00000092941c723c */ /* 0x000f62000000181c */
[----:B------:R4:W-:Y:S01]  /*1a30*/  LDGSTS.E.BYPASS.128 [R2+0x4000], [R198.64], P5 ;  /* 0x04000000c6027fae */ /* 0x0009e2000a901c44 */
[----:B------:R-:W-:-:S03]  /*1a40*/  ISETP.GE.U32.AND P5, PT, R184, 0x80, PT ;  /* 0x00000080b800780c */ /* 0x000fc60003fa6070 */
[----:B------:R4:W-:Y:S01]  /*1a50*/  LDGSTS.E.BYPASS.128 [R7+0x4000], [R196.64], P4 ;  /* 0x04000000c4077fae */ /* 0x0009e2000a101c44 */
[----:B------:R-:W-:Y:S02]  /*1a60*/  ISETP.GE.U32.AND.EX P5, PT, R185, RZ, PT, P5 ;  /* 0x000000ffb900720c */ /* 0x000fe40003fa6150 */
[C---:B------:R-:W5:Y:S01]  /*1a70*/  HMMA.16816.F32 R44, R148.reuse, R134, R44 ;  /* 0x00000086942c723c */ /* 0x040f62000000182c */
[----:B------:R-:W0:Y:S07]  /*1a80*/  LDGDEPBAR ;  /* 0x00000000000079af */ /* 0x000e2e0000000000 */
[C---:B------:R-:W5:Y:S08]  /*1a90*/  HMMA.16816.F32 R32, R148.reuse, R128, R32 ;  /* 0x000000809420723c */ /* 0x040f700000001820 */
[----:B------:R-:W5:Y:S08]  /*1aa0*/  HMMA.16816.F32 R148, R148, R130, R12 ;  /* 0x000000829494723c */ /* 0x000f70000000180c */
[----:B------:R-:W5:Y:S08]  /*1ab0*/  HMMA.16816.F32 R176, R156, R178, RZ ;  /* 0x000000b29cb0723c */ /* 0x000f7000000018ff */
[C---:B-----5:R-:W5:Y:S08]  /*1ac0*/  HMMA.16816.F32 R24, R104.reuse, R100, R24 ;  /* 0x000000646818723c */ /* 0x060f700000001818 */
[C---:B------:R-:W5:Y:S08]  /*1ad0*/  HMMA.16816.F32 R28, R104.reuse, R102, R28 ;  /* 0x00000066681c723c */ /* 0x040f70000000181c */
[C---:B------:R-:W5:Y:S08]  /*1ae0*/  HMMA.16816.F32 R44, R104.reuse, R10, R44 ;  /* 0x0000000a682c723c */ /* 0x040f70000000182c */
[----:B------:R-:W5:Y:S08]  /*1af0*/  HMMA.16816.F32 R32, R104, R96, R32 ;  /* 0x000000606820723c */ /* 0x000f700000001820 */
[C---:B------:R-:W5:Y:S08]  /*1b00*/  HMMA.16816.F32 R12, R156.reuse, R172, RZ ;  /* 0x000000ac9c0c723c */ /* 0x040f7000000018ff */
[----:B------:R-:W5:Y:S08]  /*1b10*/  HMMA.16816.F32 R20, R156, R168, RZ ;  /* 0x000000a89c14723c */ /* 0x000f7000000018ff */
[----:B------:R-:W5:Y:S08]  /*1b20*/  HMMA.16816.F32 R104, R104, R98, R148 ;  /* 0x000000626868723c */ /* 0x000f700000001894 */
[C---:B------:R-:W5:Y:S08]  /*1b30*/  HMMA.16816.F32 R172, R156.reuse, R174, RZ ;  /* 0x000000ae9cac723c */ /* 0x040f7000000018ff */
[----:B------:R-:W5:Y:S08]  /*1b40*/  HMMA.16816.F32 R168, R156, R170, RZ ;  /* 0x000000aa9ca8723c */ /* 0x000f7000000018ff */
[----:B------:R-:W5:Y:S08]  /*1b50*/  HMMA.16816.F32 R144, R120, R146, R176 ;  /* 0x000000927890723c */ /* 0x000f7000000018b0 */
[C---:B-----5:R-:W-:Y:S08]  /*1b60*/  HMMA.16816.F32 R24, R56.reuse, R220, R24 ;  /* 0x000000dc3818723c */ /* 0x060ff00000001818 */
[C---:B------:R-:W-:Y:S08]  /*1b70*/  HMMA.16816.F32 R28, R56.reuse, R222, R28 ;  /* 0x000000de381c723c */ /* 0x040ff0000000181c */
[C---:B------:R-:W-:Y:S08]  /*1b80*/  HMMA.16816.F32 R108, R56.reuse, R70, R108 ;  /* 0x00000046386c723c */ /* 0x040ff0000000186c */
[C---:B------:R-:W-:Y:S08]  /*1b90*/  HMMA.16816.F32 R48, R56.reuse, R40, R48 ;  /* 0x000000283830723c */ /* 0x040ff00000001830 */
[C---:B------:R-:W-:Y:S08]  /*1ba0*/  HMMA.16816.F32 R44, R56.reuse, R42, R44 ;  /* 0x0000002a382c723c */ /* 0x040ff0000000182c */
[----:B--2---:R-:W-:Y:S08]  /*1bb0*/  HMMA.16816.F32 R32, R56, R60, R32 ;  /* 0x0000003c3820723c */ /* 0x004ff00000001820 */
[C---:B------:R-:W5:Y:S08]  /*1bc0*/  HMMA.16816.F32 R12, R120.reuse, R140, R12 ;  /* 0x0000008c780c723c */ /* 0x040f70000000180c */
[----:B------:R-:W5:Y:S08]  /*1bd0*/  HMMA.16816.F32 R20, R120, R132, R20 ;  /* 0x000000847814723c */ /* 0x000f700000001814 */
[----:B------:R5:W-:Y:S07]  /*1be0*/  HMMA.16816.F32 R56, R56, R62, R104 ;  /* 0x0000003e3838723c */ /* 0x000bee0000001868 */
[----:B-----5:R-:W-:Y:S01]  /*1bf0*/  LOP3.LUT R104, R187, 0x60, RZ, 0xfc, !PT ;  /* 0x00000060bb687812 */ /* 0x020fe200078efcff */
[----:B------:R-:W5:Y:S03]  /*1c00*/  HMMA.16816.F32 R140, R120, R142, R172 ;  /* 0x0000008e788c723c */ /* 0x000f6600000018ac */
[----:B------:R-:W-:-:S04]  /*1c10*/  ISETP.GE.U32.AND P6, PT, R104, 0x80, PT ;  /* 0x000000806800780c */ /* 0x000fc80003fc6070 */
[----:B------:R-:W-:Y:S01]  /*1c20*/  ISETP.GE.U32.AND.EX P6, PT, R88, RZ, PT, P6 ;  /* 0x000000ff5800720c */ /* 0x000fe20003fc6160 */
[----:B------:R-:W5:Y:S08]  /*1c30*/  HMMA.16816.F32 R132, R120, R134, R168 ;  /* 0x000000867884723c */ /* 0x000f7000000018a8 */
[C---:B------:R-:W5:Y:S04]  /*1c40*/  HMMA.16816.F32 R164, R156.reuse, R166, RZ ;  /* 0x000000a69ca4723c */ /* 0x040f6800000018ff */
[----:B------:R2:W-:Y:S04]  /*1c50*/  LDGSTS.E.BYPASS.128 [R4+0x2800], [R194.64], !P6 ;  /* 0x02800000c2047fae */ /* 0x0005e8000f101c44 */
[----:B------:R-:W5:Y:S01]  /*1c60*/  HMMA.16816.F32 R156, R156, R182, RZ ;  /* 0x000000b69c9c723c */ /* 0x000f6200000018ff */
[----:B------:R2:W-:Y:S04]  /*1c70*/  LDGSTS.E.BYPASS.128 [R230+0x2800], [R192.64], !P5 ;  /* 0x02800000c0e67fae */ /* 0x0005e8000e901c44 */
[----:B------:R-:W0:Y:S03]  /*1c80*/  LDGDEPBAR ;  /* 0x00000000000079af */ /* 0x000e260000000000 */
[C---:B------:R-:W5:Y:S08]  /*1c90*/  HMMA.16816.F32 R100, R80.reuse, R102, R144 ;  /* 0x000000665064723c */ /* 0x040f700000001890 */
[C---:B------:R-:W5:Y:S08]  /*1ca0*/  HMMA.16816.F32 R12, R80.reuse, R36, R12 ;  /* 0x00000024500c723c */ /* 0x040f70000000180c */
[----:B------:R-:W5:Y:S01]  /*1cb0*/  HMMA.16816.F32 R20, R80, R8, R20 ;  /* 0x000000085014723c */ /* 0x000f620000001814 */
[----:B------:R-:W-:-:S07]  /*1cc0*/  DEPBAR.LE SB0, 0x3 ;  /* 0x000080c00000791a */ /* 0x000fce0000000000 */
[C---:B-----5:R-:W5:Y:S01]  /*1cd0*/  HMMA.16816.F32 R36, R80.reuse, R38, R140 ;  /* 0x000000265024723c */ /* 0x060f62000000188c */
[----:B------:R-:W-:Y:S06]  /*1ce0*/  BAR.SYNC 0x0 ;  /* 0x0000000000007b1d */ /* 0x000fec0000000000 */
[----:B----4-:R-:W-:Y:S01]  /*1cf0*/  LDSM.16.M88.4 R196, [R241+0x800] ;  /* 0x00080000f1c4783b */ /* 0x010fe20000000200 */
[----:B------:R-:W5:Y:S03]  /*1d00*/  HMMA.16816.F32 R8, R80, R10, R132 ;  /* 0x0000000a5008723c */ /* 0x000f660000001884 */
[----:B------:R-:W-:Y:S04]  /*1d10*/  LDSM.16.MT88.4 R216, [R238+0x2000] ;  /* 0x00200000eed8783b */ /* 0x000fe80000004200 */
[----:B------:R-:W-:Y:S01]  /*1d20*/  LDSM.16.M88.4 R212, [R237+0x3000] ;  /* 0x00300000edd4783b */ /* 0x000fe20000000200 */
[C---:B------:R5:W5:Y:S03]  /*1d30*/  HMMA.16816.F32 R128, R120.reuse, R130, R164 ;  /* 0x000000827880723c */ /* 0x040b6600000018a4 */
[----:B------:R-:W-:Y:S04]  /*1d40*/  LDSM.16.M88.4 R208, [R237+0x3400] ;  /* 0x00340000edd0783b */ /* 0x000fe80000000200 */
[----:B--2---:R-:W-:Y:S01]  /*1d50*/  LDSM.16.M88.4 R192, [R240] ;  /* 0x00000000f0c0783b */ /* 0x004fe20000000200 */
[----:B------:R-:W5:Y:S03]  /*1d60*/  HMMA.16816.F32 R120, R120, R154, R156 ;  /* 0x0000009a7878723c */ /* 0x000f66000000189c */
[----:B-----5:R-:W-:Y:S04]  /*1d70*/  LDSM.16.M88.4 R164, [R240+0x800] ;  /* 0x00080000f0a4783b */ /* 0x020fe80000000200 */
[----:B------:R-:W-:Y:S01]  /*1d80*/  LDSM.16.MT88.4 R184, [R238+0x2400] ;  /* 0x00240000eeb8783b */ /* 0x000fe20000004200 */
[C---:B------:R-:W-:Y:S03]  /*1d90*/  HMMA.16816.F32 R224, R64.reuse, R220, R224 ;  /* 0x000000dc40e0723c */ /* 0x040fe600000018e0 */
[----:B------:R-:W-:Y:S04]  /*1da0*/  LDSM.16.M88.4 R180, [R236+0x3000] ;  /* 0x00300000ecb4783b */ /* 0x000fe80000000200 */
[----:B------:R-:W-:Y:S01]  /*1db0*/  LDSM.16.M88.4 R176, [R236+0x3400] ;  /* 0x00340000ecb0783b */ /* 0x000fe20000000200 */
[C---:B------:R5:W-:Y:S03]  /*1dc0*/  HMMA.16816.F32 R220, R64.reuse, R222, R100 ;  /* 0x000000de40dc723c */ /* 0x040be60000001864 */
[----:B------:R-:W-:Y:S04]  /*1dd0*/  LDSM.16.M88.4 R204, [R237+0x3800] ;  /* 0x00380000edcc783b */ /* 0x000fe80000000200 */
[C---:B-----5:R-:W-:Y:S01]  /*1de0*/  IMAD.WIDE.U32 R100, R0.reuse, 0x10, R190 ;  /* 0x0000001000647825 */ /* 0x060fe200078e00be */
[C---:B------:R-:W-:Y:S01]  /*1df0*/  HMMA.16816.F32 R12, R64.reuse, R68, R12 ;  /* 0x00000044400c723c */ /* 0x040fe2000000180c */
[----:B-1----:R-:W-:Y:S02]  /*1e00*/  LDSM.16.M88.4 R200, [R237+0x3c00] ;  /* 0x003c0000edc8783b */ /* 0x002fe40000000200 */
[----:B------:R-:W-:Y:S01]  /*1e10*/  IMAD.WIDE.U32 R102, R0, 0x10, R188 ;  /* 0x0000001000667825 */ /* 0x000fe200078e00bc */
[----:B------:R-:W-:Y:S01]  /*1e20*/  IADD3 R104, P4, R100, 0x8000, RZ ;  /* 0x0000800064687810 */ /* 0x000fe20007f9e0ff */
[----:B------:R-:W-:Y:S03]  /*1e30*/  LDSM.16.MT88.4 R188, [R239+0x2400] ;  /* 0x00240000efbc783b */ /* 0x000fe60000004200 */
[----:B------:R-:W-:Y:S01]  /*1e40*/  HMMA.16816.F32 R20, R64, R40, R20 ;  /* 0x000000284014723c */ /* 0x000fe20000001814 */
[----:B------:R-:W-:Y:S01]  /*1e50*/  LDSM.16.M88.4 R172, [R236+0x3800] ;  /* 0x00380000ecac783b */ /* 0x000fe20000000200 */
[----:B------:R-:W-:Y:S01]  /*1e60*/  IADD3 R106, P5, R102, 0x8000, RZ ;  /* 0x00008000666a7810 */ /* 0x000fe20007fbe0ff */
[----:B------:R-:W-:-:S02]  /*1e70*/  IMAD.X R105, RZ, RZ, R101, P4 ;  /* 0x000000ffff697224 */ /* 0x000fc400020e0665 */
[----:B------:R-:W-:Y:S02]  /*1e80*/  LDSM.16.M88.4 R168, [R236+0x3c00] ;  /* 0x003c0000eca8783b */ /* 0x000fe40000000200 */
[----:B------:R-:W-:Y:S01]  /*1e90*/  IMAD.X R107, RZ, RZ, R103, P5 ;  /* 0x000000ffff6b7224 */ /* 0x000fe200028e0667 */
[C---:B------:R5:W-:Y:S02]  /*1ea0*/  HMMA.16816.F32 R68, R64.reuse, R70, R36 ;  /* 0x000000464044723c */ /* 0x040be40000001824 */
[----:B-----5:R-:W-:Y:S06]  /*1eb0*/  LDSM.16.M88.4 R36, [R241] ;  /* 0x00000000f124783b */ /* 0x020fec0000000200 */
[----:B------:R5:W-:Y:S02]  /*1ec0*/  HMMA.16816.F32 R40, R64, R42, R8 ;  /* 0x0000002a4028723c */ /* 0x000be40000001808 */
[----:B-----5:R-:W1:Y:S04]  /*1ed0*/  LDSM.16.MT88.4 R8, [R239+0x2000] ;  /* 0x00200000ef08783b */ /* 0x020e680000004200 */
[----:B------:R-:W-:Y:S06]  /*1ee0*/  BAR.SYNC 0x0 ;  /* 0x0000000000007b1d */ /* 0x000fec0000000000 */
[----:B------:R-:W-:Y:S01]  /*1ef0*/  @!PT LDS RZ, [RZ] ;  /* 0x00000000fffff984 */ /* 0x000fe20000000800 */
[----:B------:R-:W-:Y:S01]  /*1f00*/  @!PT LDS RZ, [RZ] ;  /* 0x00000000fffff984 */ /* 0x000fe20000000800 */
[----:B------:R-:W-:Y:S01]  /*1f10*/  @!PT LDS RZ, [RZ] ;  /* 0x00000000fffff984 */ /* 0x000fe20000000800 */
[----:B------:R2:W-:Y:S01]  /*1f20*/  LDGSTS.E.BYPASS.128 [R4], [R152.64+0x80], !PT ;  /* 0x0000008098047fae */ /* 0x0005e2000f901c44 */
[C---:B------:R-:W5:Y:S03]  /*1f30*/  HMMA.16816.F32 R76, R80.reuse, R96, R76 ;  /* 0x00000060504c723c */ /* 0x040f66000000184c */
[----:B------:R4:W-:Y:S04]  /*1f40*/  LDGSTS.E.BYPASS.128 [R230], [R162.64+0x80], !PT ;  /* 0x00000080a2e67fae */ /* 0x0009e8000f901c44 */
[----:B------:R4:W-:Y:S01]  /*1f50*/  LDGSTS.E.BYPASS.128 [R2], [R160.64+0x80], !PT ;  /* 0x00000080a0027fae */ /* 0x0009e2000f901c44 */
[C---:B------:R-:W-:Y:S03]  /*1f60*/  HMMA.16816.F32 R136, R80.reuse, R84, R136 ;  /* 0x000000545088723c */ /* 0x040fe60000001888 */
[----:B------:R1:W-:Y:S04]  /*1f70*/  LDGSTS.E.BYPASS.128 [R7], [R250.64+0x80], !PT ;  /* 0x00000080fa077fae */ /* 0x0003e8000f901c44 */
[----:B------:R-:W0:Y:S01]  /*1f80*/  LDGDEPBAR ;  /* 0x00000000000079af */ /* 0x000e220000000000 */
[C---:B------:R-:W5:Y:S03]  /*1f90*/  HMMA.16816.F32 R96, R80.reuse, R98, R128 ;  /* 0x000000625060723c */ /* 0x040f660000001880 */
[----:B------:R1:W-:Y:S04]  /*1fa0*/  LDGSTS.E.BYPASS.128 [R4+0x3000], [R248.64+0x80], !PT ;  /* 0x03000080f8047fae */ /* 0x0003e8000f901c44 */
[----:B------:R1:W-:Y:S01]  /*1fb0*/  LDGSTS.E.BYPASS.128 [R230+0x3000], [R246.64+0x80], !PT ;  /* 0x03000080f6e67fae */ /* 0x0003e2000f901c44 */
[C---:B------:R-:W-:Y:S03]  /*1fc0*/  HMMA.16816.F32 R84, R80.reuse, R86, R124 ;  /* 0x000000565054723c */ /* 0x040fe6000000187c */
[----:B------:R1:W-:Y:S04]  /*1fd0*/  LDGSTS.E.BYPASS.128 [R2+0x3000], [R244.64+0x80], !PT ;  /* 0x03000080f4027fae */ /* 0x0003e8000f901c44 */
[----:B------:R1:W-:Y:S01]  /*1fe0*/  LDGSTS.E.BYPASS.128 [R7+0x3000], [R242.64+0x80], !PT ;  /* 0x03000080f2077fae */ /* 0x0003e2000f901c44 */
[C---:B------:R-:W5:Y:S03]  /*1ff0*/  HMMA.16816.F32 R72, R80.reuse, R116, R72 ;  /* 0x000000745048723c */ /* 0x040f660000001848 */
[----:B------:R-:W0:Y:S04]  /*2000*/  LDGDEPBAR ;  /* 0x00000000000079af */ /* 0x000e280000000000 */
[----:B------:R1:W-:Y:S01]  /*2010*/  LDGSTS.E.BYPASS.128 [R4+0x2000], [R104.64], !PT ;  /* 0x0200000068047fae */ /* 0x0003e2000f901c44 */
[----:B------:R-:W5:Y:S03]  /*2020*/  HMMA.16816.F32 R80, R80, R118, R120 ;  /* 0x000000765050723c */ /* 0x000f660000001878 */
[----:B------:R1:W-:Y:S04]  /*2030*/  LDGSTS.E.BYPASS.128 [R230+0x2000], [R106.64], !PT ;  /* 0x020000006ae67fae */ /* 0x0003e8000f901c44 */
[----:B------:R-:W0:Y:S01]  /*2040*/  LDGDEPBAR ;  /* 0x00000000000079af */ /* 0x000e220000000000 */
[C---:B-----5:R-:W-:Y:S08]  /*2050*/  HMMA.16816.F32 R76, R64.reuse, R60, R76 ;  /* 0x0000003c404c723c */ /* 0x060ff0000000184c */
[C---:B------:R5:W5:Y:S07]  /*2060*/  HMMA.16816.F32 R60, R64.reuse, R62, R96 ;  /* 0x0000003e403c723c */ /* 0x040b6e0000001860 */
[----:B-----5:R-:W-:Y:S01]  /*2070*/  IMAD.MOV.U32 R98, RZ, RZ, R160 ;  /* 0x000000ffff627224 */ /* 0x020fe200078e00a0 */
[----:B---3--:R-:W-:Y:S01]  /*2080*/  HMMA.16816.F32 R72, R64, R16, R72 ;  /* 0x000000104048723c */ /* 0x008fe20000001848 */
[----:B------:R-:W-:-:S02]  /*2090*/  IMAD.MOV.U32 R99, RZ, RZ, R161 ;  /* 0x000000ffff637224 */ /* 0x000fc400078e00a1 */
[----:B------:R-:W-:Y:S02]  /*20a0*/  IMAD.MOV.U32 R96, RZ, RZ, R162 ;  /* 0x000000ffff607224 */ /* 0x000fe400078e00a2 */
[----:B------:R-:W-:Y:S01]  /*20b0*/  IMAD.MOV.U32 R97, RZ, RZ, R163 ;  /* 0x000000ffff617224 */ /* 0x000fe200078e00a3 */
[----:B------:R-:W-:-:S04]  /*20c0*/  DEPBAR.LE SB0, 0x3 ;  /* 0x000080c00000791a */ /* 0x000fc80000000000 */
[C---:B------:R5:W-:Y:S01]  /*20d0*/  HMMA.16816.F32 R16, R64.reuse, R18, R80 ;  /* 0x000000124010723c */ /* 0x040be20000001850 */
[----:B------:R-:W-:Y:S06]  /*20e0*/  BAR.SYNC 0x0 ;  /* 0x0000000000007b1d */ /* 0x000fec0000000000 */
[----:B----4-:R-:W-:Y:S01]  /*20f0*/  LDSM.16.M88.4 R160, [R241+0x1000] ;  /* 0x00100000f1a0783b */ /* 0x010fe20000000200 */
[C---:B------:R-:W5:Y:S03]  /*2100*/  HMMA.16816.F32 R136, R64.reuse, R52, R136 ;  /* 0x000000344088723c */ /* 0x040f660000001888 */
[----:B------:R3:W-:Y:S04]  /*2110*/  LDSM.16.M88.4 R120, [R241+0x1800] ;  /* 0x00180000f178783b */ /* 0x0007e80000000200 */
[----:B-1----:R-:W-:Y:S01]  /*2120*/  LDSM.16.M88.4 R104, [R240+0x1000] ;  /* 0x00100000f068783b */ /* 0x002fe20000000200 */
[----:B------:R5:W-:Y:S03]  /*2130*/  HMMA.16816.F32 R52, R64, R54, R84 ;  /* 0x000000364034723c */ /* 0x000be60000001854 */
[----:B-----5:R1:W-:Y:S01]  /*2140*/  LDSM.16.M88.4 R80, [R240+0x1800] ;  /* 0x00180000f050783b */ /* 0x0203e20000000200 */
[----:B---3--:R-:W-:-:S03]  /*2150*/  IMAD.MOV.U32 R241, RZ, RZ, R153 ;  /* 0x000000fffff17224 */ /* 0x008fc600078e0099 */
[----:B------:R-:W-:Y:S01]  /*2160*/  LDSM.16.MT88.4 R84, [R239+0x2c00] ;  /* 0x002c0000ef54783b */ /* 0x000fe20000004200 */
[C---:B------:R-:W-:Y:S01]  /*2170*/  HMMA.16816.F32 R24, R36.reuse, R8, R24 ;  /* 0x000000082418723c */ /* 0x040fe20000001818 */
[----:B-1----:R-:W-:Y:S02]  /*2180*/  IMAD.MOV.U32 R240, RZ, RZ, R152 ;  /* 0x000000fffff07224 */ /* 0x002fe400078e0098 */
[----:B------:R-:W-:Y:S05]  /*2190*/  LDSM.16.MT88.4 R148, [R238+0x2800] ;  /* 0x00280000ee94783b */ /* 0x000fea0000004200 */
[C---:B------:R-:W-:Y:S01]  /*21a0*/  HMMA.16816.F32 R28, R36.reuse, R10, R28 ;  /* 0x0000000a241c723c */ /* 0x040fe2000000181c */
[----:B--2---:R-:W-:Y:S04]  /*21b0*/  LDSM.16.MT88.4 R152, [R239+0x2800] ;  /* 0x00280000ef98783b */ /* 0x004fe80000004200 */
[----:B------:R-:W1:Y:S03]  /*21c0*/  LDSM.16.M88.4 R156, [R237+0x4000] ;  /* 0x00400000ed9c783b */ /* 0x000e660000000200 */
[C---:B------:R-:W-:Y:S01]  /*21d0*/  HMMA.16816.F32 R112, R36.reuse, R216, R112 ;  /* 0x000000d82470723c */ /* 0x040fe20000001870 */
[----:B------:R-:W2:Y:S04]  /*21e0*/  LDSM.16.M88.4 R132, [R237+0x4400] ;  /* 0x00440000ed84783b */ /* 0x000ea80000000200 */
[----:B------:R-:W3:Y:S03]  /*21f0*/  LDSM.16.M88.4 R144, [R237+0x4800] ;  /* 0x00480000ed90783b */ /* 0x000ee60000000200 */
[C---:B------:R-:W-:Y:S01]  /*2200*/  HMMA.16816.F32 R108, R36.reuse, R218, R108 ;  /* 0x000000da246c723c */ /* 0x040fe2000000186c */
[----:B------:R-:W-:Y:S04]  /*2210*/  LDSM.16.M88.4 R128, [R237+0x4c00] ;  /* 0x004c0000ed80783b */ /* 0x000fe80000000200 */
[----:B------:R-:W4:Y:S03]  /*2220*/  LDSM.16.M88.4 R140, [R236+0x4000] ;  /* 0x00400000ec8c783b */ /* 0x000f260000000200 */
[C---:B------:R-:W-:Y:S01]  /*2230*/  HMMA.16816.F32 R48, R36.reuse, R212, R48 ;  /* 0x000000d42430723c */ /* 0x040fe20000001830 */
[----:B------:R-:W1:Y:S04]  /*2240*/  LDSM.16.M88.4 R124, [R236+0x4400] ;  /* 0x00440000ec7c783b */ /* 0x000e680000000200 */
[----:B------:R-:W1:Y:S03]  /*2250*/  LDSM.16.M88.4 R64, [R236+0x4800] ;  /* 0x00480000ec40783b */ /* 0x000e660000000200 */
[C---:B------:R-:W5:Y:S01]  /*2260*/  HMMA.16816.F32 R44, R36.reuse, R214, R44 ;  /* 0x000000d6242c723c */ /* 0x040f62000000182c */
[----:B------:R-:W1:Y:S07]  /*2270*/  LDSM.16.M88.4 R116, [R236+0x4c00] ;  /* 0x004c0000ec74783b */ /* 0x000e6e0000000200 */
[C---:B------:R-:W-:Y:S08]  /*2280*/  HMMA.16816.F32 R32, R36.reuse, R208, R32 ;  /* 0x000000d02420723c */ /* 0x040ff00000001820 */
[----:B------:R5:W-:Y:S02]  /*2290*/  HMMA.16816.F32 R56, R36, R210, R56 ;  /* 0x000000d22438723c */ /* 0x000be40000001838 */
[----:B-----5:R-:W1:Y:S04]  /*22a0*/  LDSM.16.MT88.4 R36, [R238+0x2c00] ;  /* 0x002c0000ee24783b */ /* 0x020e680000004200 */
[----:B------:R-:W-:Y:S06]  /*22b0*/  BAR.SYNC 0x0 ;  /* 0x0000000000007b1d */ /* 0x000fec0000000000 */
[----:B------:R-:W-:Y:S01]  /*22c0*/  @!PT LDS RZ, [RZ] ;  /* 0x00000000fffff984 */ /* 0x000fe20000000800 */
[----:B------:R-:W-:Y:S01]  /*22d0*/  @!PT LDS RZ, [RZ] ;  /* 0x00000000fffff984 */ /* 0x000fe20000000800 */
[----:B------:R-:W-:Y:S01]  /*22e0*/  @!PT LDS RZ, [RZ] ;  /* 0x00000000fffff984 */ /* 0x000fe20000000800 */
[----:B------:R1:W-:Y:S04]  /*22f0*/  LDGSTS.E.BYPASS.128 [R4+0x1000], [R240.64+0xc0], !PT ;  /* 0x010000c0f0047fae */ /* 0x0003e8000f901c44 */
[----:B------:R2:W-:Y:S04]  /*2300*/  LDGSTS.E.BYPASS.128 [R230+0x1000], [R96.64+0xc0], !PT ;  /* 0x010000c060e67fae */ /* 0x0005e8000f901c44 */
[----:B------:R3:W-:Y:S04]  /*2310*/  LDGSTS.E.BYPASS.128 [R2+0x1000], [R98.64+0xc0], !PT ;  /* 0x010000c062027fae */ /* 0x0007e8000f901c44 */
[----:B------:R1:W-:Y:S01]  /*2320*/  LDGSTS.E.BYPASS.128 [R7+0x1000], [R250.64+0xc0], !PT ;  /* 0x010000c0fa077fae */ /* 0x0003e2000f901c44 */
[----:B--2---:R-:W-:-:S03]  /*2330*/  IADD3 R96, P4, R100, 0xa000, RZ ;  /* 0x0000a00064607810 */ /* 0x004fc60007f9e0ff */
[----:B------:R-:W0:Y:S01]  /*2340*/  LDGDEPBAR ;  /* 0x00000000000079af */ /* 0x000e220000000000 */
[----:B------:R-:W-:Y:S01]  /*2350*/  IADD3 R100, P5, R93, R234, RZ ;  /* 0x000000ea5d647210 */ /* 0x000fe20007fbe0ff */
[----:B------:R-:W-:Y:S01]  /*2360*/  IMAD.X R97, RZ, RZ, R101, P4 ;  /* 0x000000ffff617224 */ /* 0x000fe200020e0665 */
[----:B---3--:R-:W-:Y:S01]  /*2370*/  IADD3 R98, P4, R102, 0xa000, RZ ;  /* 0x0000a00066627810 */ /* 0x008fe20007f9e0ff */
[----:B------:R2:W-:Y:S01]  /*2380*/  LDGSTS.E.BYPASS.128 [R4+0x4000], [R248.64+0xc0], !PT ;  /* 0x040000c0f8047fae */ /* 0x0005e2000f901c44 */
[----:B------:R-:W-:Y:S01]  /*2390*/  SHF.R.S32.HI R102, RZ, 0x1f, R235 ;  /* 0x0000001fff667819 */ /* 0x000fe200000114eb */
[----:B------:R-:W-:Y:S02]  /*23a0*/  IMAD.X R233, R88, 0x1, R233, P5 ;  /* 0x0000000158e97824 */ /* 0x000fe400028e06e9 */
[----:B------:R3:W-:Y:S01]  /*23b0*/  LDGSTS.E.BYPASS.128 [R230+0x4000], [R246.64+0xc0], !PT ;  /* 0x040000c0f6e67fae */ /* 0x0007e2000f901c44 */
[----:B------:R-:W-:Y:S01]  /*23c0*/  IMAD.X R99, RZ, RZ, R103, P4 ;  /* 0x000000ffff637224 */ /* 0x000fe200020e0667 */
[C---:B------:R-:W-:Y:S01]  /*23d0*/  SHF.L.U64.HI R234, R235.reuse, 0x1, R102 ;  /* 0x00000001ebea7819 */ /* 0x040fe20000010266 */
[----:B------:R-:W-:Y:S01]  /*23e0*/  IMAD.SHL.U32 R235, R235, 0x2, RZ ;  /* 0x00000002ebeb7824 */ /* 0x000fe200078e00ff */
[----:B------:R1:W-:Y:S01]  /*23f0*/  LDGSTS.E.BYPASS.128 [R2+0x4000], [R244.64+0xc0], !PT ;  /* 0x040000c0f4027fae */ /* 0x0003e2000f901c44 */
[C---:B------:R-:W-:Y:S01]  /*2400*/  IMAD.SHL.U32 R236, R100.reuse, 0x2, RZ ;  /* 0x0000000264ec7824 */ /* 0x040fe200078e00ff */
[----:B------:R-:W-:Y:S01]  /*2410*/  SHF.L.U64.HI R233, R100, 0x1, R233 ;  /* 0x0000000164e97819 */ /* 0x000fe200000102e9 */
[----:B------:R-:W-:Y:S01]  /*2420*/  CS2R R102, SRZ ;  /* 0x0000000000667805 */ /* 0x000fe2000001ff00 */
[----:B------:R2:W-:Y:S01]  /*2430*/  LDGSTS.E.BYPASS.128 [R7+0x4000], [R242.64+0xc0], !PT ;  /* 0x040000c0f2077fae */ /* 0x0005e2000f901c44 */
[----:B------:R-:W-:Y:S01]  /*2440*/  ISETP.LT.U32.AND P4, PT, R93, 0x80, PT ;  /* 0x000000805d00780c */ /* 0x000fe20003f81070 */
[----:B------:R-:W-:-:S02]  /*2450*/  CS2R R100, SRZ ;  /* 0x0000000000647805 */ /* 0x000fc4000001ff00 */
[----:B------:R-:W0:Y:S01]  /*2460*/  LDGDEPBAR ;  /* 0x00000000000079af */ /* 0x000e220000000000 */
[----:B------:R-:W-:-:S03]  /*2470*/  ISETP.LT.U32.AND.EX P0, PT, R88, RZ, P0, P4 ;  /* 0x000000ff5800720c */ /* 0x000fc60000701140 */
[----:B------:R3:W-:Y:S01]  /*2480*/  LDGSTS.E.BYPASS.128 [R4+0x2800], [R96.64], !PT ;  /* 0x0280000060047fae */ /* 0x0007e2000f901c44 */
[----:B-1----:R-:W-:-:S03]  /*2490*/  IADD3 R245, P5, R235, c[0x0][0x170], RZ ;  /* 0x00005c00ebf57a10 */ /* 0x002fc60007fbe0ff */
[----:B------:R1:W-:Y:S01]  /*24a0*/  LDGSTS.E.BYPASS.128 [R230+0x2800], [R98.64], !PT ;  /* 0x0280000062e67fae */ /* 0x0003e2000f901c44 */
[----:B--2---:R-:W-:Y:S02]  /*24b0*/  IADD3.X R248, R234, c[0x0][0x174], RZ, P5, !PT ;  /* 0x00005d00eaf87a10 */ /* 0x004fe40002ffe4ff */
[----:B------:R-:W-:Y:S01]  /*24c0*/  IADD3 R240, P5, R236, R245, RZ ;  /* 0x000000f5ecf07210 */ /* 0x000fe20007fbe0ff */
[----:B------:R-:W0:Y:S04]  /*24d0*/  LDGDEPBAR ;  /* 0x00000000000079af */ /* 0x000e280000000000 */
[----:B------:R-:W-:Y:S01]  /*24e0*/  IMAD.X R241, R233, 0x1, R248, P5 ;  /* 0x00000001e9f17824 */ /* 0x000fe200028e06f8 */
[----:B------:R-:W-:Y:S02]  /*24f0*/  IADD3 R94, P5, R93, R94, RZ ;  /* 0x0000005e5d5e7210 */ /* 0x000fe40007fbe0ff */
[----:B------:R-:W-:-:S03]  /*2500*/  ISETP.LT.U32.AND.EX P2, PT, R88, RZ, P2, P4 ;  /* 0x000000ff5800720c */ /* 0x000fc60001741140 */
[----:B------:R-:W-:Y:S02]  /*2510*/  IMAD.X R237, R88, 0x1, R95, P5 ;  /* 0x0000000158ed7824 */ /* 0x000fe400028e065f */
[C---:B------:R-:W-:Y:S01]  /*2520*/  IMAD.SHL.U32 R238, R94.reuse, 0x2, RZ ;  /* 0x000000025eee7824 */ /* 0x040fe200078e00ff */
[----:B------:R-:W-:Y:S02]  /*2530*/  IADD3 R92, P6, R93, R92, RZ ;  /* 0x0000005c5d5c7210 */ /* 0x000fe40007fde0ff */
[----:B------:R-:W-:Y:S02]  /*2540*/  SHF.L.U64.HI R237, R94, 0x1, R237 ;  /* 0x000000015eed7819 */ /* 0x000fe400000102ed */
[----:B------:R-:W-:Y:S01]  /*2550*/  IADD3 R242, P5, R238, R245, RZ ;  /* 0x000000f5eef27210 */ /* 0x000fe20007fbe0ff */
[----:B---3--:R-:W-:Y:S01]  /*2560*/  CS2R R96, SRZ ;  /* 0x0000000000607805 */ /* 0x008fe2000001ff00 */
[----:B-1----:R-:W-:Y:S01]  /*2570*/  CS2R R98, SRZ ;  /* 0x0000000000627805 */ /* 0x002fe2000001ff00 */
[----:B------:R-:W-:-:S04]  /*2580*/  DEPBAR.LE SB0, 0x3 ;  /* 0x000080c00000791a */ /* 0x000fc80000000000 */
[----:B------:R-:W-:Y:S06]  /*2590*/  BAR.SYNC 0x0 ;  /* 0x0000000000007b1d */ /* 0x000fec0000000000 */
[----:B------:R-:W-:-:S04]  /*25a0*/  DEPBAR.LE SB0, 0x0 ;  /* 0x000080000000791a */ /* 0x000fc80000000000 */
[----:B------:R-:W-:Y:S06]  /*25b0*/  BAR.SYNC 0x0 ;  /* 0x0000000000007b1d */ /* 0x000fec0000000000 */
[----:B------:R1:W2:Y:S01]  /*25c0*/  @P0 LDG.E.128 R100, [R240.64] ;  /* 0x00000004f0640981 */ /* 0x0002a2000c1e1d00 */
[----:B------:R-:W-:Y:S01]  /*25d0*/  IMAD.X R243, R237, 0x1, R248, P5 ;  /* 0x00000001edf37824 */ /* 0x000fe200028e06f8 */
[----:B------:R-:W-:Y:S01]  /*25e0*/  IADD3 R90, P5, R93, R90, RZ ;  /* 0x0000005a5d5a7210 */ /* 0x000fe20007fbe0ff */
[C---:B------:R-:W-:Y:S01]  /*25f0*/  IMAD.X R239, R88.reuse, 0x1, R91, P6 ;  /* 0x0000000158ef7824 */ /* 0x040fe200030e065b */
[----:B------:R-:W-:-:S02]  /*2600*/  ISETP.LT.U32.AND.EX P1, PT, R88, RZ, P1, P4 ;  /* 0x000000ff5800720c */ /* 0x000fc40000f21140 */
[----:B------:R3:W2:Y:S01]  /*2610*/  @P2 LDG.E.128 R96, [R242.64] ;  /* 0x00000004f2602981 */ /* 0x0006a2000c1e1d00 */
[----:B------:R-:W-:Y:S01]  /*2620*/  ISETP.LT.U32.AND.EX P3, PT, R88, RZ, P3, P4 ;  /* 0x000000ff5800720c */ /* 0x000fe20001f61140 */
[----:B------:R-:W-:Y:S01]  /*2630*/  CS2R R94, SRZ ;  /* 0x00000000005e7805 */ /* 0x000fe2000001ff00 */
[C---:B------:R-:W-:Y:S01]  /*2640*/  SHF.L.U64.HI R239, R92.reuse, 0x1, R239 ;  /* 0x000000015cef7819 */ /* 0x040fe200000102ef */
[----:B-1----:R-:W-:Y:S02]  /*2650*/  IMAD.SHL.U32 R240, R92, 0x2, RZ ;  /* 0x000000025cf07824 */ /* 0x002fe400078e00ff */
[----:B------:R-:W-:Y:S01]  /*2660*/  IMAD.X R241, R88, 0x1, R89, P5 ;  /* 0x0000000158f17824 */ /* 0x000fe200028e0659 */
[----:B------:R-:W-:Y:S02]  /*2670*/  CS2R R92, SRZ ;  /* 0x00000000005c7805 */ /* 0x000fe4000001ff00 */
[----:B------:R-:W-:Y:S01]  /*2680*/  IADD3 R246, P6, R240, R245, RZ ;  /* 0x000000f5f0f67210 */ /* 0x000fe20007fde0ff */
[C---:B---3--:R-:W-:Y:S01]  /*2690*/  IMAD.SHL.U32 R242, R90.reuse, 0x2, RZ ;  /* 0x000000025af27824 */ /* 0x048fe200078e00ff */
[----:B------:R-:W-:-:S03]  /*26a0*/  SHF.L.U64.HI R241, R90, 0x1, R241 ;  /* 0x000000015af17819 */ /* 0x000fc600000102f1 */
[--C-:B------:R-:W-:Y:S01]  /*26b0*/  IMAD.X R247, R239, 0x1, R248.reuse, P6 ;  /* 0x00000001eff77824 */ /* 0x100fe200030e06f8 */
[----:B------:R-:W-:Y:S01]  /*26c0*/  IADD3 R244, P4, R242, R245, RZ ;  /* 0x000000f5f2f47210 */ /* 0x000fe20007f9e0ff */
[----:B------:R-:W-:Y:S01]  /*26d0*/  CS2R R88, SRZ ;  /* 0x0000000000587805 */ /* 0x000fe2000001ff00 */
[----:B------:R-:W-:Y:S02]  /*26e0*/  CS2R R90, SRZ ;  /* 0x00000000005a7805 */ /* 0x000fe4000001ff00 */
[----:B------:R-:W3:Y:S01]  /*26f0*/  @P1 LDG.E.128 R92, [R246.64] ;  /* 0x00000004f65c1981 */ /* 0x000ee2000c1e1d00 */
[----:B------:R-:W-:-:S05]  /*2700*/  IMAD.X R245, R241, 0x1, R248, P4 ;  /* 0x00000001f1f57824 */ /* 0x000fca00020e06f8 */
[----:B------:R-:W3:Y:S01]  /*2710*/  @P3 LDG.E.128 R88, [R244.64] ;  /* 0x00000004f4583981 */ /* 0x000ee2000c1e1d00 */
[----:B------:R-:W5:Y:S01]  /*2720*/  HMMA.16816.F32 R40, R196, R214, R40 ;  /* 0x000000d6c428723c */ /* 0x000f620000001828 */
[----:B------:R-:W-:-:S07]  /*2730*/  IMAD.SHL.U32 R229, R229, 0x2, RZ ;  /* 0x00000002e5e57824 */ /* 0x000fce00078e00ff */
[C---:B------:R-:W5:Y:S08]  /*2740*/  HMMA.16816.F32 R60, R196.reuse, R210, R60 ;  /* 0x000000d2c43c723c */ /* 0x040f70000000183c */
[----:B------:R-:W5:Y:S08]  /*2750*/  HMMA.16816.F32 R136, R196, R204, R136 ;  /* 0x000000ccc488723c */ /* 0x000f700000001888 */
[-C--:B------:R-:W5:Y:S08]  /*2760*/  HMMA.16816.F32 R44, R192, R182.reuse, R44 ;  /* 0x000000b6c02c723c */ /* 0x080f70000000182c */
[----:B-----5:R-:W5:Y:S08]  /*2770*/  HMMA.16816.F32 R40, R164, R182, R40 ;  /* 0x000000b6a428723c */ /* 0x020f700000001828 */
[----:B------:R-:W5:Y:S08]  /*2780*/  HMMA.16816.F32 R56, R192, R178, R56 ;  /* 0x000000b2c038723c */ /* 0x000f700000001838 */
[----:B------:R-:W5:Y:S08]  /*2790*/  HMMA.16816.F32 R52, R196, R206, R52 ;  /* 0x000000cec434723c */ /* 0x000f700000001834 */
[C---:B------:R-:W5:Y:S08]  /*27a0*/  HMMA.16816.F32 R60, R164.reuse, R178, R60 ;  /* 0x000000b2a43c723c */ /* 0x040f70000000183c */
[----:B------:R-:W5:Y:S08]  /*27b0*/  HMMA.16816.F32 R136, R164, R172, R136 ;  /* 0x000000aca488723c */ /* 0x000f700000001888 */
[----:B------:R-:W5:Y:S08]  /*27c0*/  HMMA.16816.F32 R20, R196, R212, R20 ;  /* 0x000000d4c414723c */ /* 0x000f700000001814 */
[----:B------:R-:W5:Y:S08]  /*27d0*/  HMMA.16816.F32 R44, R160, R158, R44 ;  /* 0x0000009ea02c723c */ /* 0x000f70000000182c */
[----:B------:R-:W5:Y:S08]  /*27e0*/  HMMA.16816.F32 R76, R196, R208, R76 ;  /* 0x000000d0c44c723c */ /* 0x000f70000000184c */
[----:B-----5:R-:W5:Y:S08]  /*27f0*/  HMMA.16816.F32 R40, R120, R158, R40 ;  /* 0x0000009e7828723c */ /* 0x020f700000001828 */
[----:B------:R-:W-:Y:S08]  /*2800*/  HMMA.16816.F32 R56, R160, R134, R56 ;  /* 0x00000086a038723c */ /* 0x000ff00000001838 */
[----:B------:R-:W-:Y:S08]  /*2810*/  HMMA.16816.F32 R52, R164, R174, R52 ;  /* 0x000000aea434723c */ /* 0x000ff00000001834 */
[----:B------:R-:W-:Y:S08]  /*2820*/  HMMA.16816.F32 R60, R120, R134, R60 ;  /* 0x00000086783c723c */ /* 0x000ff0000000183c */
[----:B------:R-:W-:Y:S08]  /*2830*/  HMMA.16816.F32 R72, R196, R200, R72 ;  /* 0x000000c8c448723c */ /* 0x000ff00000001848 */
[----:B------:R-:W-:Y:S08]  /*2840*/  HMMA.16816.F32 R136, R120, R144, R136 ;  /* 0x000000907888723c */ /* 0x000ff00000001888 */
[----:B------:R-:W-:Y:S08]  /*2850*/  HMMA.16816.F32 R16, R196, R202, R16 ;  /* 0x000000cac410723c */ /* 0x000ff00000001810 */
[-C--:B------:R-:W-:Y:S08]  /*2860*/  HMMA.16816.F32 R48, R192, R180.reuse, R48 ;  /* 0x000000b4c030723c */ /* 0x080ff00000001830 */
[----:B------:R-:W-:Y:S08]  /*2870*/  HMMA.16816.F32 R20, R164, R180, R20 ;  /* 0x000000b4a414723c */ /* 0x000ff00000001814 */
[----:B----4-:R-:W5:Y:S08]  /*2880*/  HMMA.16816.F32 R44, R104, R142, R44 ;  /* 0x0000008e682c723c */ /* 0x010f70000000182c */
[-C--:B------:R-:W-:Y:S08]  /*2890*/  HMMA.16816.F32 R76, R164, R176.reuse, R76 ;  /* 0x000000b0a44c723c */ /* 0x080ff0000000184c */
[----:B------:R-:W-:Y:S08]  /*28a0*/  HMMA.16816.F32 R32, R192, R176, R32 ;  /* 0x000000b0c020723c */ /* 0x000ff00000001820 */
[----:B-----5:R-:W5:Y:S01]  /*28b0*/  HMMA.16816.F32 R40, R80, R142, R40 ;  /* 0x0000008e5028723c */ /* 0x020f620000001828 */
[----:B------:R-:W-:-:S07]  /*28c0*/  F2FP.PACK_AB R134, R45, R44 ;  /* 0x0000002c2d86723e */ /* 0x000fce00000000ff */
[----:B------:R-:W5:Y:S08]  /*28d0*/  HMMA.16816.F32 R56, R104, R126, R56 ;  /* 0x0000007e6838723c */ /* 0x000f700000001838 */
[----:B------:R-:W-:Y:S08]  /*28e0*/  HMMA.16816.F32 R52, R120, R146, R52 ;  /* 0x000000927834723c */ /* 0x000ff00000001834 */
[----:B------:R5:W5:Y:S02]  /*28f0*/  HMMA.16816.F32 R60, R80, R126, R60 ;  /* 0x0000007e503c723c */ /* 0x000b64000000183c */
[----:B-----5:R-:W-:-:S05]  /*2900*/  F2FP.PACK_AB R135, R41, R40 ;  /* 0x000000282987723e */ /* 0x020fca00000000ff */
[----:B------:R-:W-:Y:S01]  /*2910*/  F2FP.PACK_AB R127, R43, R42 ;  /* 0x0000002a2b7f723e */ /* 0x000fe200000000ff */
[----:B------:R5:W-:Y:S01]  /*2920*/  HMMA.16816.F32 R224, R196, R8, R224 ;  /* 0x00000008c4e0723c */ /* 0x000be200000018e0 */
[----:B------:R-:W-:Y:S02]  /*2930*/  F2FP.PACK_AB R59, R59, R58 ;  /* 0x0000003a3b3b723e */ /* 0x000fe400000000ff */
[----:B------:R-:W-:Y:S02]  /*2940*/  PRMT R40, R127, 0x7610, R40 ;  /* 0x000076107f287816 */ /* 0x000fe40000000028 */
[----:B------:R-:W-:Y:S02]  /*2950*/  PRMT R58, R59, 0x7610, R58 ;  /* 0x000076103b3a7816 */ /* 0x000fe4000000003a */
[C---:B-----5:R-:W-:Y:S01]  /*2960*/  IMAD.SHL.U32 R9, R6.reuse, 0x2, RZ ;  /* 0x0000000206097824 */ /* 0x060fe200078e00ff */
[----:B------:R-:W-:Y:S01]  /*2970*/  HMMA.16816.F32 R72, R164, R168, R72 ;  /* 0x000000a8a448723c */ /* 0x000fe20000001848 */
[----:B------:R-:W-:-:S02]  /*2980*/  LOP3.LUT R8, R6, 0x20, RZ, 0xc0, !PT ;  /* 0x0000002006087812 */ /* 0x000fc400078ec0ff */
[----:B------:R-:W-:Y:S02]  /*2990*/  PRMT R59, R59, 0x7632, R59 ;  /* 0x000076323b3b7816 */ /* 0x000fe4000000003b */
[----:B------:R-:W-:Y:S02]  /*29a0*/  LOP3.LUT R9, R9, 0x6, RZ, 0xc0, !PT ;  /* 0x0000000609097812 */ /* 0x000fe400078ec0ff */
[----:B------:R-:W-:Y:S01]  /*29b0*/  SHF.R.U32.HI R8, RZ, 0x1, R8 ;  /* 0x00000001ff087819 */ /* 0x000fe20000011608 */
[----:B------:R5:W5:Y:S01]  /*29c0*/  HMMA.16816.F32 R136, R80, R64, R136 ;  /* 0x000000405088723c */ /* 0x000b620000001888 */
[----:B------:R-:W-:Y:S02]  /*29d0*/  LOP3.LUT R126, R232, 0x8, R9, 0xfe, !PT ;  /* 0x00000008e87e7812 */ /* 0x000fe400078efe09 */
[----:B------:R-:W-:Y:S02]  /*29e0*/  LOP3.LUT R56, R5, R8, RZ, 0xfc, !PT ;  /* 0x0000000805387212 */ /* 0x000fe400078efcff */
[----:B------:R-:W-:-:S02]  /*29f0*/  LOP3.LUT R57, R9, 0x8, RZ, 0xfc, !PT ;  /* 0x0000000809397812 */ /* 0x000fc400078efcff */
[----:B------:R-:W-:Y:S01]  /*2a00*/  ISETP.GE.AND P6, PT, R126, R231, PT ;  /* 0x000000e77e00720c */ /* 0x000fe20003fc6270 */
[----:B------:R-:W-:Y:S01]  /*2a10*/  HMMA.16816.F32 R16, R164, R170, R16 ;  /* 0x000000aaa410723c */ /* 0x000fe20000001810 */
[----:B------:R-:W-:Y:S02]  /*2a20*/  F2FP.PACK_AB R126, R47, R46 ;  /* 0x0000002e2f7e723e */ /* 0x000fe400000000ff */
[----:B-----5:R-:W-:Y:S02]  /*2a30*/  PRMT R64, R134, 0x7610, R64 ;  /* 0x0000761086407816 */ /* 0x020fe40000000040 */
[----:B------:R-:W-:Y:S02]  /*2a40*/  ISETP.GE.U32.AND P5, PT, R56, R57, PT ;  /* 0x000000393800720c */ /* 0x000fe40003fa6070 */
[----:B------:R-:W-:Y:S01]  /*2a50*/  PRMT R57, R126, 0x7610, R57 ;  /* 0x000076107e397816 */ /* 0x000fe20000000039 */
[----:B------:R-:W5:Y:S01]  /*2a60*/  HMMA.16816.F32 R48, R160, R156, R48 ;  /* 0x0000009ca030723c */ /* 0x000f620000001830 */
[----:B------:R-:W-:-:S02]  /*2a70*/  LOP3.LUT R41, R8, 0x20, R5, 0xfe, !PT ;  /* 0x0000002008297812 */ /* 0x000fc400078efe05 */
[----:B------:R-:W-:Y:S02]  /*2a80*/  LOP3.LUT R42, R9, 0x20, RZ, 0xfc, !PT ;  /* 0x00000020092a7812 */ /* 0x000fe400078efcff */
[----:B------:R-:W-:Y:S02]  /*2a90*/  SEL R64, R64, RZ, !P6 ;  /* 0x000000ff40407207 */ /* 0x000fe40007000000 */
[----:B------:R-:W-:Y:S01]  /*2aa0*/  LOP3.LUT R44, R232, 0x18, R9, 0xfe, !PT ;  /* 0x00000018e82c7812 */ /* 0x000fe200078efe09 */
[----:B------:R-:W5:Y:S01]  /*2ab0*/  HMMA.16816.F32 R20, R120, R156, R20 ;  /* 0x0000009c7814723c */ /* 0x000f620000001814 */
[----:B------:R-:W-:Y:S02]  /*2ac0*/  F2FP.PACK_AB R65, R61, R60 ;  /* 0x0000003c3d41723e */ /* 0x000fe400000000ff */
[----:B------:R-:W-:Y:S01]  /*2ad0*/  SEL R57, R57, RZ, !P6 ;  /* 0x000000ff39397207 */ /* 0x000fe20007000000 */
[----:B--2---:R-:W-:Y:S01]  /*2ae0*/  STS.128 [R4], R100 ;  /* 0x0000006404007388 */ /* 0x004fe20000000c00 */
[----:B------:R-:W-:-:S02]  /*2af0*/  SEL R40, R40, RZ, !P6 ;  /* 0x000000ff28287207 */ /* 0x000fc40007000000 */
[----:B------:R-:W-:Y:S01]  /*2b00*/  SEL R64, R64, RZ, P5 ;  /* 0x000000ff40407207 */ /* 0x000fe20002800000 */
[----:B------:R5:W-:Y:S01]  /*2b10*/  HMMA.16816.F32 R220, R196, R10, R220 ;  /* 0x0000000ac4dc723c */ /* 0x000be200000018dc */
[----:B------:R-:W-:Y:S01]  /*2b20*/  ISETP.GE.AND P5, PT, R44, R231, PT ;  /* 0x000000e72c00720c */ /* 0x000fe20003fa6270 */
[----:B------:R-:W-:Y:S01]  /*2b30*/  STS.128 [R230], R96 ;  /* 0x00000060e6007388 */ /* 0x000fe20000000c00 */
[----:B------:R-:W-:Y:S02]  /*2b40*/  LOP3.LUT R44, R9, 0x21, RZ, 0xfc, !PT ;  /* 0x00000021092c7812 */ /* 0x000fe400078efcff */
[----:B------:R-:W-:Y:S02]  /*2b50*/  SEL R58, R58, RZ, !P5 ;  /* 0x000000ff3a3a7207 */ /* 0x000fe40006800000 */
[----:B-----5:R-:W-:Y:S01]  /*2b60*/  LOP3.LUT R11, R5, 0x8, R8, 0xfe, !PT ;  /* 0x00000008050b7812 */ /* 0x020fe200078efe08 */
[----:B------:R-:W-:Y:S01]  /*2b70*/  HMMA.16816.F32 R76, R120, R132, R76 ;  /* 0x00000084784c723c */ /* 0x000fe2000000184c */
[----:B------:R-:W-:-:S02]  /*2b80*/  LOP3.LUT R10, R9, 0x18, RZ, 0xfc, !PT ;  /* 0x00000018090a7812 */ /* 0x000fc400078efcff */
[----:B------:R-:W-:Y:S02]  /*2b90*/  F2FP.PACK_AB R136, R137, R136 ;  /* 0x000000888988723e */ /* 0x000fe400000000ff */
[----:B------:R-:W-:Y:S02]  /*2ba0*/  ISETP.GE.U32.AND P4, PT, R11, R10, PT ;  /* 0x0000000a0b00720c */ /* 0x000fe40003f86070 */
[----:B------:R-:W-:Y:S01]  /*2bb0*/  PRMT R10, R135, 0x7610, R10 ;  /* 0x00007610870a7816 */ /* 0x000fe2000000000a */
[----:B------:R-:W-:Y:S01]  /*2bc0*/  HMMA.16816.F32 R32, R160, R132, R32 ;  /* 0x00000084a020723c */ /* 0x000fe20000001820 */
[----:B------:R-:W-:Y:S02]  /*2bd0*/  F2FP.PACK_AB R138, R139, R138 ;  /* 0x0000008a8b8a723e */ /* 0x000fe400000000ff */
[----:B------:R-:W-:Y:S02]  /*2be0*/  SEL R10, R10, RZ, !P6 ;  /* 0x000000ff0a0a7207 */ /* 0x000fe40007000000 */
[----:B------:R-:W-:Y:S01]  /*2bf0*/  ISETP.GE.U32.AND P6, PT, R41, R42, PT ;  /* 0x0000002a2900720c */ /* 0x000fe20003fc6070 */
[----:B---3--:R1:W-:Y:S01]  /*2c00*/  STS.128 [R2], R92 ;  /* 0x0000005c02007388 */ /* 0x0083e20000000c00 */
[----:B------:R-:W-:Y:S01]  /*2c10*/  PRMT R42, R65, 0x7610, R42 ;  /* 0x00007610412a7816 */ /* 0x000fe2000000002a */
[----:B------:R-:W-:Y:S01]  /*2c20*/  HMMA.16816.F32 R12, R196, R216, R12 ;  /* 0x000000d8c40c723c */ /* 0x000fe2000000180c */
[----:B------:R-:W-:-:S02]  /*2c30*/  SEL R58, R58, RZ, P4 ;  /* 0x000000ff3a3a7207 */ /* 0x000fc40002000000 */
[----:B------:R-:W-:Y:S01]  /*2c40*/  SEL R42, R42, RZ, !P5 ;  /* 0x000000ff2a2a7207 */ /* 0x000fe20006800000 */
[----:B------:R-:W-:Y:S01]  /*2c50*/  STS.128 [R7], R88 ;  /* 0x0000005807007388 */ /* 0x000fe20000000c00 */
[----:B------:R-:W-:Y:S02]  /*2c60*/  PRMT R45, R136, 0x7610, R45 ;  /* 0x00007610882d7816 */ /* 0x000fe4000000002d */
[----:B------:R-:W-:Y:S01]  /*2c70*/  LOP3.LUT R46, R9, 0x28, RZ, 0xfc, !PT ;  /* 0x00000028092e7812 */ /* 0x000fe200078efcff */
[----:B------:R-:W-:Y:S01]  /*2c80*/  HMMA.16816.F32 R68, R196, R218, R68 ;  /* 0x000000dac444723c */ /* 0x000fe20000001844 */
[----:B------:R-:W-:Y:S02]  /*2c90*/  LOP3.LUT R60, R232, 0x21, R9, 0xfe, !PT ;  /* 0x00000021e83c7812 */ /* 0x000fe400078efe09 */
[----:B------:R-:W-:Y:S02]  /*2ca0*/  PRMT R47, R136, 0x7632, R47 ;  /* 0x00007632882f7816 */ /* 0x000fe4000000002f */
[----:B------:R-:W-:Y:S01]  /*2cb0*/  PRMT R65, R65, 0x7632, R65 ;  /* 0x0000763241417816 */ /* 0x000fe20000000041 */
[----:B-1----:R-:W-:Y:S01]  /*2cc0*/  IMAD.SHL.U32 R2, R228, 0x10, RZ ;  /* 0x00000010e4027824 */ /* 0x002fe200078e00ff */
[----:B------:R-:W-:Y:S01]  /*2cd0*/  LOP3.LUT R4, R9, 0x11, RZ, 0xfc, !PT ;  /* 0x0000001109047812 */ /* 0x000fe200078efcff */
[----:B------:R5:W5:Y:S03]  /*2ce0*/  HMMA.16816.F32 R52, R80, R66, R52 ;  /* 0x000000425034723c */ /* 0x000b660000001834 */
[----:B------:R-:W-:-:S04]  /*2cf0*/  LOP3.LUT R2, R2, R229, RZ, 0xfc, !PT ;  /* 0x000000e502027212 */ /* 0x000fc800078efcff */
[----:B-----5:R-:W-:Y:S01]  /*2d00*/  F2FP.PACK_AB R66, R63, R62 ;  /* 0x0000003e3f42723e */ /* 0x020fe200000000ff */
[----:B------:R-:W-:Y:S01]  /*2d10*/  HMMA.16816.F32 R72, R120, R128, R72 ;  /* 0x000000807848723c */ /* 0x000fe20000001848 */
[----:B------:R-:W-:Y:S02]  /*2d20*/  LOP3.LUT R62, R232, 0x9, R9, 0xfe, !PT ;  /* 0x00000009e83e7812 */ /* 0x000fe400078efe09 */
[----:B------:R-:W-:Y:S02]  /*2d30*/  PRMT R43, R66, 0x7610, R43 ;  /* 0x00007610422b7816 */ /* 0x000fe4000000002b */
[----:B------:R-:W-:Y:S02]  /*2d40*/  PRMT R63, R135, 0x7632, R63 ;  /* 0x00007632873f7816 */ /* 0x000fe4000000003f */
[----:B------:R-:W-:Y:S01]  /*2d50*/  SEL R43, R43, RZ, !P5 ;  /* 0x000000ff2b2b7207 */ /* 0x000fe20006800000 */
[----:B------:R-:W5:Y:S01]  /*2d60*/  HMMA.16816.F32 R48, R104, R140, R48 ;  /* 0x0000008c6830723c */ /* 0x000f620000001830 */
[----:B------:R-:W-:-:S02]  /*2d70*/  ISETP.GE.U32.AND P5, PT, R41, R44, PT ;  /* 0x0000002c2900720c */ /* 0x000fc40003fa6070 */
[----:B------:R-:W-:Y:S02]  /*2d80*/  LOP3.LUT R44, R232, 0x20, R9, 0xfe, !PT ;  /* 0x00000020e82c7812 */ /* 0x000fe400078efe09 */
[----:B------:R-:W-:Y:S02]  /*2d90*/  PRMT R66, R66, 0x7632, R66 ;  /* 0x0000763242427816 */ /* 0x000fe40000000042 */
[----:B------:R-:W-:Y:S01]  /*2da0*/  ISETP.GE.AND P4, PT, R44, R231, PT ;  /* 0x000000e72c00720c */ /* 0x000fe20003f86270 */
[----:B------:R-:W5:Y:S01]  /*2db0*/  HMMA.16816.F32 R20, R80, R140, R20 ;  /* 0x0000008c5014723c */ /* 0x000f620000001814 */
[----:B------:R-:W-:Y:S02]  /*2dc0*/  PRMT R44, R138, 0x7610, R44 ;  /* 0x000076108a2c7816 */ /* 0x000fe4000000002c */
[----:B------:R-:W-:Y:S02]  /*2dd0*/  SEL R45, R45, RZ, !P4 ;  /* 0x000000ff2d2d7207 */ /* 0x000fe40006000000 */
[----:B------:R-:W-:-:S02]  /*2de0*/  SEL R44, R44, RZ, !P4 ;  /* 0x000000ff2c2c7207 */ /* 0x000fc40006000000 */
[----:B------:R-:W-:Y:S01]  /*2df0*/  ISETP.GE.U32.AND P4, PT, R41, R46, PT ;  /* 0x0000002e2900720c */ /* 0x000fe20003f86070 */
[----:B------:R-:W-:Y:S01]  /*2e00*/  HMMA.16816.F32 R16, R120, R130, R16 ;  /* 0x000000827810723c */ /* 0x000fe20000001810 */
[----:B------:R-:W-:Y:S02]  /*2e10*/  SEL R45, R45, RZ, P6 ;  /* 0x000000ff2d2d7207 */ /* 0x000fe40003000000 */
[----:B------:R-:W-:Y:S02]  /*2e20*/  ISETP.GE.AND P6, PT, R60, R231, PT ;  /* 0x000000e73c00720c */ /* 0x000fe40003fc6270 */
[----:B------:R-:W-:Y:S02]  /*2e30*/  PRMT R46, R138, 0x7632, R46 ;  /* 0x000076328a2e7816 */ /* 0x000fe4000000002e */
[----:B------:R-:W-:Y:S01]  /*2e40*/  LOP3.LUT R60, R232, 0x28, R9, 0xfe, !PT ;  /* 0x00000028e83c7812 */ /* 0x000fe200078efe09 */
[----:B------:R-:W-:Y:S01]  /*2e50*/  HMMA.16816.F32 R24, R192, R188, R24 ;  /* 0x000000bcc018723c */ /* 0x000fe20000001818 */
[----:B------:R-:W-:-:S02]  /*2e60*/  SEL R47, R47, RZ, !P6 ;  /* 0x000000ff2f2f7207 */ /* 0x000fc40007000000 */
[----:B------:R-:W-:Y:S02]  /*2e70*/  SEL R46, R46, RZ, !P6 ;  /* 0x000000ff2e2e7207 */ /* 0x000fe40007000000 */
[----:B------:R-:W-:Y:S02]  /*2e80*/  ISETP.GE.AND P6, PT, R60, R231, PT ;  /* 0x000000e73c00720c */ /* 0x000fe40003fc6270 */
[----:B------:R-:W-:Y:S01]  /*2e90*/  F2FP.PACK_AB R54, R55, R54 ;  /* 0x000000363736723e */ /* 0x000fe200000000ff */
[----:B------:R-:W-:Y:S01]  /*2ea0*/  HMMA.16816.F32 R28, R192, R190, R28 ;  /* 0x000000bec01c723c */ /* 0x000fe2000000181c */
[----:B------:R-:W-:Y:S02]  /*2eb0*/  LOP3.LUT R60, R232, R9, RZ, 0xfc, !PT ;  /* 0x00000009e83c7212 */ /* 0x000fe400078efcff */
[----:B------:R-:W-:Y:S02]  /*2ec0*/  F2FP.PACK_AB R55, R53, R52 ;  /* 0x000000343537723e */ /* 0x000fe400000000ff */
[----:B------:R-:W-:-:S02]  /*2ed0*/  SEL R47, R47, RZ, P5 ;  /* 0x000000ff2f2f7207 */ /* 0x000fc40002800000 */
[----:B------:R-:W-:Y:S01]  /*2ee0*/  ISETP.GE.AND P5, PT, R60, R231, PT ;  /* 0x000000e73c00720c */ /* 0x000fe20003fa6270 */
[C---:B------:R-:W-:Y:S01]  /*2ef0*/  HMMA.16816.F32 R112, R192.reuse, R184, R112 ;  /* 0x000000b8c070723c */ /* 0x040fe20000001870 */
[----:B------:R-:W-:Y:S02]  /*2f00*/  PRMT R53, R55, 0x7610, R53 ;  /* 0x0000761037357816 */ /* 0x000fe40000000035 */
[----:B------:R-:W-:Y:S02]  /*2f10*/  PRMT R52, R54, 0x7610, R52 ;  /* 0x0000761036347816 */ /* 0x000fe40000000034 */
[----:B------:R-:W-:Y:S02]  /*2f20*/  LOP3.LUT R60, R232, 0x1, R9, 0xfe, !PT ;  /* 0x00000001e83c7812 */ /* 0x000fe400078efe09 */
[----:B-----5:R-:W-:Y:S01]  /*2f30*/  F2FP.PACK_AB R61, R51, R50 ;  /* 0x00000032333d723e */ /* 0x020fe200000000ff */
[----:B------:R-:W-:Y:S01]  /*2f40*/  HMMA.16816.F32 R108, R192, R186, R108 ;  /* 0x000000bac06c723c */ /* 0x000fe2000000186c */
[----:B------:R-:W-:-:S02]  /*2f50*/  F2FP.PACK_AB R49, R49, R48 ;  /* 0x000000303131723e */ /* 0x000fc400000000ff */
[----:B------:R-:W-:Y:S02]  /*2f60*/  F2FP.PACK_AB R22, R23, R22 ;  /* 0x000000161716723e */ /* 0x000fe400000000ff */
[----:B------:R-:W-:Y:S02]  /*2f70*/  F2FP.PACK_AB R21, R21, R20 ;  /* 0x000000141515723e */ /* 0x000fe400000000ff */
[----:B------:R-:W-:Y:S01]  /*2f80*/  SEL R53, R53, RZ, !P6 ;  /* 0x000000ff35357207 */ /* 0x000fe20007000000 */
[----:B------:R-:W5:Y:S01]  /*2f90*/  HMMA.16816.F32 R76, R80, R124, R76 ;  /* 0x0000007c504c723c */ /* 0x000f62000000184c */
[----:B------:R-:W-:Y:S02]  /*2fa0*/  SEL R52, R52, RZ, !P6 ;  /* 0x000000ff34347207 */ /* 0x000fe40007000000 */
[----:B------:R-:W-:Y:S02]  /*2fb0*/  ISETP.GE.AND P6, PT, R60, R231, PT ;  /* 0x000000e73c00720c */ /* 0x000fe40003fc6270 */
[----:B------:R-:W-:-:S02]  /*2fc0*/  PRMT R50, R49, 0x7610, R50 ;  /* 0x0000761031327816 */ /* 0x000fc40000000032 */
[----:B------:R-:W-:Y:S01]  /*2fd0*/  PRMT R51, R61, 0x7610, R51 ;  /* 0x000076103d337816 */ /* 0x000fe20000000033 */
[----:B------:R-:W5:Y:S01]  /*2fe0*/  HMMA.16816.F32 R32, R104, R124, R32 ;  /* 0x0000007c6820723c */ /* 0x000f620000001820 */
[----:B------:R-:W-:Y:S02]  /*2ff0*/  PRMT R48, R21, 0x7610, R48 ;  /* 0x0000761015307816 */ /* 0x000fe40000000030 */
[----:B------:R-:W-:Y:S02]  /*3000*/  PRMT R60, R22, 0x7610, R60 ;  /* 0x00007610163c7816 */ /* 0x000fe4000000003c */
[----:B------:R-:W-:Y:S02]  /*3010*/  LOP3.LUT R20, R232, 0x10, R9, 0xfe, !PT ;  /* 0x00000010e8147812 */ /* 0x000fe400078efe09 */
[----:B------:R-:W-:Y:S01]  /*3020*/  PRMT R21, R49, 0x7632, R21 ;  /* 0x0000763231157816 */ /* 0x000fe20000000015 */
[----:B------:R-:W-:Y:S01]  /*3030*/  HMMA.16816.F32 R224, R164, R188, R224 ;  /* 0x000000bca4e0723c */ /* 0x000fe200000018e0 */
[----:B------:R-:W-:-:S02]  /*3040*/  SEL R50, R50, RZ, !P5 ;  /* 0x000000ff32327207 */ /* 0x000fc40006800000 */
[----:B------:R-:W-:Y:S02]  /*3050*/  SEL R51, R51, RZ, !P5 ;  /* 0x000000ff33337207 */ /* 0x000fe40006800000 */
[----:B------:R-:W-:Y:S02]  /*3060*/  SEL R48, R48, RZ, !P5 ;  /* 0x000000ff30307207 */ /* 0x000fe40006800000 */
[----:B------:R-:W-:Y:S01]  /*3070*/  SEL R60, R60, RZ, !P5 ;  /* 0x000000ff3c3c7207 */ /* 0x000fe20006800000 */
[----:B------:R-:W-:Y:S01]  /*3080*/  HMMA.16816.F32 R220, R164, R190, R220 ;  /* 0x000000bea4dc723c */ /* 0x000fe200000018dc */
[----:B-----5:R-:W-:Y:S02]  /*3090*/  F2FP.PACK_AB R78, R79, R78 ;  /* 0x0000004e4f4e723e */ /* 0x020fe400000000ff */
[----:B------:R-:W-:Y:S02]  /*30a0*/  F2FP.PACK_AB R76, R77, R76 ;  /* 0x0000004c4d4c723e */ /* 0x000fe400000000ff */
[----:B------:R-:W-:-:S02]  /*30b0*/  PRMT R67, R61, 0x7632, R67 ;  /* 0x000076323d437816 */ /* 0x000fc40000000043 */
[----:B------:R-:W-:Y:S01]  /*30c0*/  ISETP.GE.AND P5, PT, R20, R231, PT ;  /* 0x000000e71400720c */ /* 0x000fe20003fa6270 */
[C---:B------:R-:W-:Y:S01]  /*30d0*/  HMMA.16816.F32 R12, R164.reuse, R184, R12 ;  /* 0x000000b8a40c723c */ /* 0x040fe2000000180c */
[----:B------:R-:W-:Y:S02]  /*30e0*/  F2FP.PACK_AB R34, R35, R34 ;  /* 0x000000222322723e */ /* 0x000fe400000000ff */
[----:B------:R-:W-:Y:S02]  /*30f0*/  F2FP.PACK_AB R33, R33, R32 ;  /* 0x000000202121723e */ /* 0x000fe400000000ff */
[----:B------:R-:W-:Y:S02]  /*3100*/  PRMT R49, R21, 0x7632, R49 ;  /* 0x0000763215317816 */ /* 0x000fe40000000031 */
[----:B------:R-:W-:Y:S01]  /*3110*/  PRMT R61, R22, 0x7632, R61 ;  /* 0x00007632163d7816 */ /* 0x000fe2000000003d */
[----:B------:R-:W-:Y:S01]  /*3120*/  HMMA.16816.F32 R68, R164, R186, R68 ;  /* 0x000000baa444723c */ /* 0x000fe20000001844 */
[----:B------:R-:W-:-:S02]  /*3130*/  LOP3.LUT R20, R232, 0x11, R9, 0xfe, !PT ;  /* 0x00000011e8147812 */ /* 0x000fc400078efe09 */
[----:B------:R-:W-:Y:S02]  /*3140*/  SEL R53, R53, RZ, P4 ;  /* 0x000000ff35357207 */ /* 0x000fe40002000000 */
[----:B------:R-:W-:Y:S02]  /*3150*/  ISETP.GE.AND P4, PT, R62, R231, PT ;  /* 0x000000e73e00720c */ /* 0x000fe40003f86270 */
[----:B------:R-:W-:Y:S01]  /*3160*/  SEL R21, R21, RZ, !P6 ;  /* 0x000000ff15157207 */ /* 0x000fe20007000000 */
[----:B------:R-:W5:Y:S01]  /*3170*/  HMMA.16816.F32 R72, R80, R116, R72 ;  /* 0x000000745048723c */ /* 0x000f620000001848 */
[----:B------:R-:W-:Y:S02]  /*3180*/  SEL R67, R67, RZ, !P6 ;  /* 0x000000ff43437207 */ /* 0x000fe40007000000 */
[----:B------:R-:W-:Y:S02]  /*3190*/  SEL R49, R49, RZ, !P6 ;  /* 0x000000ff31317207 */ /* 0x000fe40007000000 */
[----:B------:R-:W-:-:S02]  /*31a0*/  SEL R61, R61, RZ, !P6 ;  /* 0x000000ff3d3d7207 */ /* 0x000fc40007000000 */
[----:B------:R-:W-:Y:S01]  /*31b0*/  ISETP.GE.AND P6, PT, R20, R231, PT ;  /* 0x000000e71400720c */ /* 0x000fe20003fc6270 */
[----:B------:R5:W5:Y:S01]  /*31c0*/  HMMA.16816.F32 R116, R80, R118, R16 ;  /* 0x000000765074723c */ /* 0x000b620000001810 */
[----:B------:R-:W-:Y:S02]  /*31d0*/  PRMT R22, R134, 0x7632, R22 ;  /* 0x0000763286167816 */ /* 0x000fe40000000016 */
[----:B------:R-:W-:Y:S02]  /*31e0*/  PRMT R23, R126, 0x7632, R23 ;  /* 0x000076327e177816 */ /* 0x000fe40000000017 */
[----:B------:R-:W-:Y:S02]  /*31f0*/  PRMT R62, R127, 0x7632, R62 ;  /* 0x000076327f3e7816 */ /* 0x000fe4000000003e */
[C-C-:B------:R-:W-:Y:S01]  /*3200*/  LOP3.LUT R20, R232.reuse, 0x19, R9.reuse, 0xfe, !PT ;  /* 0x00000019e8147812 */ /* 0x140fe200078efe09 */
[----:B------:R-:W5:Y:S02]  /*3210*/  HMMA.16816.F32 R24, R160, R152, R24 ;  /* 0x00000098a018723c */ /* 0x000f640000001818 */
[----:B-----5:R-:W-:-:S02]  /*3220*/  LOP3.LUT R16, R232, 0x30, R9, 0xfe, !PT ;  /* 0x00000030e8107812 */ /* 0x020fc400078efe09 */
[----:B------:R-:W-:Y:S02]  /*3230*/  SEL R22, R22, RZ, !P4 ;  /* 0x000000ff16167207 */ /* 0x000fe40006000000 */
[----:B------:R-:W-:Y:S02]  /*3240*/  SEL R23, R23, RZ, !P4 ;  /* 0x000000ff17177207 */ /* 0x000fe40006000000 */
[----:B------:R-:W-:Y:S01]  /*3250*/  SEL R63, R63, RZ, !P4 ;  /* 0x000000ff3f3f7207 */ /* 0x000fe20006000000 */
[----:B------:R-:W5:Y:S01]  /*3260*/  HMMA.16816.F32 R28, R160, R154, R28 ;  /* 0x0000009aa01c723c */ /* 0x000f62000000181c */
[----:B------:R-:W-:Y:S02]  /*3270*/  SEL R62, R62, RZ, !P4 ;  /* 0x000000ff3e3e7207 */ /* 0x000fe40006000000 */
[----:B------:R-:W-:Y:S02]  /*3280*/  ISETP.GE.AND P4, PT, R20, R231, PT ;  /* 0x000000e71400720c */ /* 0x000fe40003f86270 */
[----:B------:R-:W-:-:S02]  /*3290*/  F2FP.PACK_AB R72, R73, R72 ;  /* 0x000000484948723e */ /* 0x000fc400000000ff */
[----:B------:R-:W-:Y:S01]  /*32a0*/  F2FP.PACK_AB R74, R75, R74 ;  /* 0x0000004a4b4a723e */ /* 0x000fe200000000ff */
[C---:B------:R-:W5:Y:S01]  /*32b0*/  HMMA.16816.F32 R112, R160.reuse, R148, R112 ;  /* 0x00000094a070723c */ /* 0x040f620000001870 */
[----:B------:R-:W-:Y:S02]  /*32c0*/  SEL R79, R59, RZ, !P4 ;  /* 0x000000ff3b4f7207 */ /* 0x000fe40006000000 */
[----:B------:R-:W-:Y:S02]  /*32d0*/  SEL R127, R65, RZ, !P4 ;  /* 0x000000ff417f7207 */ /* 0x000fe40006000000 */
[----:B------:R-:W-:Y:S02]  /*32e0*/  SEL R126, R66, RZ, !P4 ;  /* 0x000000ff427e7207 */ /* 0x000fe40006000000 */
[----:B------:R-:W-:Y:S01]  /*32f0*/  PRMT R117, R74, 0x7632, R117 ;  /* 0x000076324a757816 */ /* 0x000fe20000000075 */
[----:B------:R-:W5:Y:S01]  /*3300*/  HMMA.16816.F32 R108, R160, R150, R108 ;  /* 0x00000096a06c723c */ /* 0x000f62000000186c */
[----:B------:R-:W-:-:S02]  /*3310*/  LOP3.LUT R18, R232, 0x38, R9, 0xfe, !PT ;  /* 0x00000038e8127812 */ /* 0x000fc400078efe09 */
[----:B------:R-:W-:Y:S02]  /*3320*/  PRMT R32, R33, 0x7610, R32 ;  /* 0x0000761021207816 */ /* 0x000fe40000000020 */
[----:B------:R-:W-:Y:S02]  /*3330*/  PRMT R77, R34, 0x7610, R77 ;  /* 0x00007610224d7816 */ /* 0x000fe4000000004d */
[----:B------:R-:W-:Y:S01]  /*3340*/  LOP3.LUT R20, R232, 0x29, R9, 0xfe, !PT ;  /* 0x00000029e8147812 */ /* 0x000fe200078efe09 */
[----:B------:R-:W5:Y:S01]  /*3350*/  HMMA.16816.F32 R224, R120, R152, R224 ;  /* 0x0000009878e0723c */ /* 0x000f6200000018e0 */
[----:B------:R-:W-:Y:S02]  /*3360*/  PRMT R54, R55, 0x7632, R54 ;  /* 0x0000763237367816 */ /* 0x000fe40000000036 */
[----:B------:R-:W-:Y:S02]  /*3370*/  F2FP.PACK_AB R118, R119, R118 ;  /* 0x000000767776723e */ /* 0x000fe400000000ff */
[----:B------:R-:W-:-:S02]  /*3380*/  SEL R32, R32, RZ, !P5 ;  /* 0x000000ff20207207 */ /* 0x000fc40006800000 */
[----:B------:R-:W-:Y:S01]  /*3390*/  SEL R77, R77, RZ, !P5 ;  /* 0x000000ff4d4d7207 */ /* 0x000fe20006800000 */
[----:B------:R-:W-:Y:S01]  /*33a0*/  HMMA.16816.F32 R220, R120, R154, R220 ;  /* 0x0000009a78dc723c */ /* 0x000fe200000018dc */
[----:B------:R-:W-:Y:S02]  /*33b0*/  PRMT R55, R54, 0x7632, R55 ;  /* 0x0000763236377816 */ /* 0x000fe40000000037 */
[----:B------:R-:W-:-:S05]  /*33c0*/  PRMT R116, R74, 0x7610, R116 ;  /* 0x000076104a747816 */ /* 0x000fca0000000074 */
[C---:B------:R-:W5:Y:S08]  /*33d0*/  HMMA.16816.F32 R12, R120.reuse, R148, R12 ;  /* 0x00000094780c723c */ /* 0x040f70000000180c */
[----:B------:R5:W5:Y:S07]  /*33e0*/  HMMA.16816.F32 R68, R120, R150, R68 ;  /* 0x000000967844723c */ /* 0x000b6e0000001844 */
[----:B-----5:R-:W-:Y:S01]  /*33f0*/  PRMT R122, R76, 0x7610, R122 ;  /* 0x000076104c7a7816 */ /* 0x020fe2000000007a */
[----:B------:R-:W-:Y:S01]  /*3400*/  HMMA.16816.F32 R24, R104, R84, R24 ;  /* 0x000000546818723c */ /* 0x000fe20000001818 */
[----:B------:R-:W-:-:S02]  /*3410*/  PRMT R123, R78, 0x7610, R123 ;  /* 0x000076104e7b7816 */ /* 0x000fc4000000007b */
[----:B------:R-:W-:Y:S02]  /*3420*/  PRMT R76, R33, 0x7632, R76 ;  /* 0x00007632214c7816 */ /* 0x000fe4000000004c */
[----:B------:R-:W-:Y:S02]  /*3430*/  PRMT R78, R34, 0x7632, R78 ;  /* 0x00007632224e7816 */ /* 0x000fe4000000004e */
[----:B------:R-:W-:Y:S01]  /*3440*/  PRMT R124, R76, 0x7632, R124 ;  /* 0x000076324c7c7816 */ /* 0x000fe2000000007c */
[----:B------:R-:W-:Y:S01]  /*3450*/  HMMA.16816.F32 R28, R104, R86, R28 ;  /* 0x00000056681c723c */ /* 0x000fe2000000181c */
[----:B------:R-:W-:Y:S02]  /*3460*/  PRMT R125, R78, 0x7632, R125 ;  /* 0x000076324e7d7816 */ /* 0x000fe4000000007d */
[----:B------:R-:W-:Y:S02]  /*3470*/  SEL R76, R76, RZ, !P6 ;  /* 0x000000ff4c4c7207 */ /* 0x000fe40007000000 */
[----:B------:R-:W-:-:S02]  /*3480*/  SEL R78, R78, RZ, !P6 ;  /* 0x000000ff4e4e7207 */ /* 0x000fc40007000000 */
[----:B------:R-:W-:Y:S01]  /*3490*/  SEL R124, R124, RZ, !P6 ;  /* 0x000000ff7c7c7207 */ /* 0x000fe20007000000 */
[C---:B------:R-:W-:Y:S01]  /*34a0*/  HMMA.16816.F32 R112, R104.reuse, R36, R112 ;  /* 0x000000246870723c */ /* 0x040fe20000001870 */
[----:B------:R-:W-:Y:S02]  /*34b0*/  SEL R125, R125, RZ, !P6 ;  /* 0x000000ff7d7d7207 */ /* 0x000fe40007000000 */
[-C--:B------:R-:W-:Y:S02]  /*34c0*/  ISETP.GE.AND P6, PT, R16, R231.reuse, PT ;  /* 0x000000e71000720c */ /* 0x080fe40003fc6270 */
[----:B------:R-:W-:Y:S02]  /*34d0*/  LOP3.LUT R16, R232, 0x31, R9, 0xfe, !PT ;  /* 0x00000031e8107812 */ /* 0x000fe400078efe09 */
[----:B------:R-:W-:Y:S01]  /*34e0*/  PRMT R120, R72, 0x7632, R120 ;  /* 0x0000763248787816 */ /* 0x000fe20000000078 */
[----:B------:R5:W-:Y:S01]  /*34f0*/  HMMA.16816.F32 R108, R104, R38, R108 ;  /* 0x00000026686c723c */ /* 0x000be2000000186c */
[----:B------:R-:W-:-:S02]  /*3500*/  ISETP.GE.AND P4, PT, R16, R231, PT ;  /* 0x000000e71000720c */ /* 0x000fc40003f86270 */
[----:B------:R-:W-:Y:S02]  /*3510*/  SEL R122, R122, RZ, !P5 ;  /* 0x000000ff7a7a7207 */ /* 0x000fe40006800000 */
[----:B------:R-:W-:Y:S02]  /*3520*/  SEL R120, R120, RZ, !P4 ;  /* 0x000000ff78787207 */ /* 0x000fe40006000000 */
[----:B------:R-:W-:Y:S01]  /*3530*/  SEL R117, R117, RZ, !P4 ;  /* 0x000000ff75757207 */ /* 0x000fe20006000000 */
[----:B-----5:R-:W-:Y:S01]  /*3540*/  IMAD.SHL.U32 R104, R3, 0x10, RZ ;  /* 0x0000001003687824 */ /* 0x020fe200078e00ff */
[-C--:B------:R-:W-:Y:S01]  /*3550*/  ISETP.GE.AND P4, PT, R18, R231.reuse, PT ;  /* 0x000000e71200720c */ /* 0x080fe20003f86270 */
[----:B------:R-:W-:Y:S01]  /*3560*/  HMMA.16816.F32 R224, R80, R84, R224 ;  /* 0x0000005450e0723c */ /* 0x000fe200000018e0 */
[----:B------:R-:W-:Y:S02]  /*3570*/  SEL R123, R123, RZ, !P5 ;  /* 0x000000ff7b7b7207 */ /* 0x000fe40006800000 */
[----:B------:R-:W-:-:S02]  /*3580*/  ISETP.GE.AND P5, PT, R20, R231, PT ;  /* 0x000000e71400720c */ /* 0x000fc40003fa6270 */
[----:B------:R-:W-:Y:S02]  /*3590*/  SEL R3, R118, RZ, !P4 ;  /* 0x000000ff76037207 */ /* 0x000fe40006000000 */
[----:B------:R-:W-:Y:S01]  /*35a0*/  PRMT R121, R72, 0x7610, R121 ;  /* 0x0000761048797816 */ /* 0x000fe20000000079 */
[C---:B------:R-:W-:Y:S01]  /*35b0*/  HMMA.16816.F32 R12, R80.reuse, R36, R12 ;  /* 0x00000024500c723c */ /* 0x040fe2000000180c */
[C---:B------:R-:W-:Y:S02]  /*35c0*/  LOP3.LUT R16, R9.reuse, 0x9, RZ, 0xfc, !PT ;  /* 0x0000000909107812 */ /* 0x040fe400078efcff */
[----:B------:R-:W-:Y:S02]  /*35d0*/  ISETP.GT.U32.AND P4, PT, R56, R9, PT ;  /* 0x000000093800720c */ /* 0x000fe40003f84070 */
[----:B------:R-:W-:Y:S02]  /*35e0*/  LOP3.LUT R20, R9, 0x10, RZ, 0xfc, !PT ;  /* 0x0000001009147812 */ /* 0x000fe400078efcff */
[----:B------:R-:W-:Y:S01]  /*35f0*/  LOP3.LUT R104, R104, R229, RZ, 0xfc, !PT ;  /* 0x000000e568687212 */ /* 0x000fe200078efcff */
[C---:B------:R5:W-:Y:S01]  /*3600*/  HMMA.16816.F32 R68, R80.reuse, R38, R68 ;  /* 0x000000265044723c */ /* 0x040be20000001844 */
[----:B------:R-:W-:Y:S01]  /*3610*/  SEL R54, R54, RZ, !P5 ;  /* 0x000000ff36367207 */ /* 0x000fe20006800000 */
[----:B------:R-:W-:Y:S06]  /*3620*/  BAR.SYNC 0x0 ;  /* 0x0000000000007b1d */ /* 0x000fec0000000000 */
[----:B------:R-:W-:Y:S01]  /*3630*/  SEL R55, R55, RZ, !P5 ;  /* 0x000000ff37377207 */ /* 0x000fe20006800000 */
[----:B-----5:R-:W-:Y:S01]  /*3640*/  LDSM.16.MT88.4 R36, [R104+0x400] ;  /* 0x000400006824783b */ /* 0x020fe20000004200 */
[----:B------:R-:W-:Y:S01]  /*3650*/  ISETP.GE.U32.AND P5, PT, R56, R16, PT ;  /* 0x000000103800720c */ /* 0x000fe20003fa6070 */
[----:B------:R5:W-:Y:S01]  /*3660*/  HMMA.16816.F32 R220, R80, R86, R220 ;  /* 0x0000005650dc723c */ /* 0x000be200000018dc */
[----:B------:R-:W-:-:S02]  /*3670*/  SEL R121, R121, RZ, !P6 ;  /* 0x000000ff79797207 */ /* 0x000fc40007000000 */
[----:B------:R-:W-:Y:S02]  /*3680*/  SEL R116, R116, RZ, !P6 ;  /* 0x000000ff74747207 */ /* 0x000fe40007000000 */
[----:B------:R-:W-:Y:S02]  /*3690*/  SEL R33, R21, RZ, P4 ;  /* 0x000000ff15217207 */ /* 0x000fe40002000000 */
[C---:B------:R-:W-:Y:S02]  /*36a0*/  ISETP.GE.U32.AND P6, PT, R11.reuse, R16, PT ;  /* 0x000000100b00720c */ /* 0x040fe40003fc6070 */
[-C--:B------:R-:W-:Y:S01]  /*36b0*/  ISETP.GE.U32.AND P4, PT, R56, R20.reuse, PT ;  /* 0x000000143800720c */ /* 0x080fe20003f86070 */
[----:B------:R-:W1:Y:S01]  /*36c0*/  LDSM.16.MT88.4 R16, [R104] ;  /* 0x000000006810783b */ /* 0x000e620000004200 */
[----:B------:R-:W-:Y:S02]  /*36d0*/  SEL R35, R22, RZ, P5 ;  /* 0x000000ff16237207 */ /* 0x000fe40002800000 */
[----:B------:R-:W-:-:S02]  /*36e0*/  ISETP.GE.U32.AND P5, PT, R11, R20, PT ;  /* 0x000000140b00720c */ /* 0x000fc40003fa6070 */
[----:B------:R-:W-:Y:S02]  /*36f0*/  SEL R7, R23, RZ, P6 ;  /* 0x000000ff17077207 */ /* 0x000fe40003000000 */
[----:B------:R-:W-:Y:S01]  /*3700*/  SEL R59, R32, RZ, P4 ;  /* 0x000000ff203b7207 */ /* 0x000fe20002000000 */
[----:B------:R-:W2:Y:S01]  /*3710*/  LDSM.16.MT88.4 R20, [R2] ;  /* 0x000000000214783b */ /* 0x000ea20000004200 */
[C---:B------:R-:W-:Y:S02]  /*3720*/  ISETP.GE.U32.AND P4, PT, R56.reuse, R4, PT ;  /* 0x000000043800720c */ /* 0x040fe40003f86070 */
[----:B------:R-:W-:Y:S02]  /*3730*/  ISETP.GE.U32.AND P6, PT, R56, R9, PT ;  /* 0x000000093800720c */ /* 0x000fe40003fc6070 */
[----:B------:R-:W-:Y:S02]  /*3740*/  LOP3.LUT R32, R232, R5, R8, 0xfe, !PT ;  /* 0x00000005e8207212 */ /* 0x000fe400078efe08 */
[----:B------:R-:W-:-:S02]  /*3750*/  SEL R76, R76, RZ, P4 ;  /* 0x000000ff4c4c7207 */ /* 0x000fc40002000000 */
[----:B------:R-:W-:Y:S02]  /*3760*/  ISETP.GE.AND P4, PT, R32, R231, PT ;  /* 0x000000e72000720c */ /* 0x000fe40003f86270 */
[----:B------:R-:W-:Y:S02]  /*3770*/  SEL R50, R50, RZ, P6 ;  /* 0x000000ff32327207 */ /* 0x000fe40003000000 */
[----:B------:R-:W-:Y:S02]  /*3780*/  SEL R66, R64, RZ, !P4 ;  /* 0x000000ff40427207 */ /* 0x000fe40006000000 */
[----:B------:R-:W-:Y:S02]  /*3790*/  SEL R50, R50, RZ, !P4 ;  /* 0x000000ff32327207 */ /* 0x000fe40006000000 */
[----:B------:R-:W-:Y:S02]  /*37a0*/  SEL R35, R35, RZ, !P4 ;  /* 0x000000ff23237207 */ /* 0x000fe40006000000 */
[----:B------:R-:W-:-:S02]  /*37b0*/  SEL R84, R59, RZ, !P4 ;  /* 0x000000ff3b547207 */ /* 0x000fc40006000000 */
[----:B------:R-:W-:Y:S02]  /*37c0*/  SEL R33, R33, RZ, !P4 ;  /* 0x000000ff21217207 */ /* 0x000fe40006000000 */
[----:B------:R-:W-:Y:S02]  /*37d0*/  SEL R85, R76, RZ, !P4 ;  /* 0x000000ff4c557207 */ /* 0x000fe40006000000 */
[----:B------:R-:W-:Y:S02]  /*37e0*/  ISETP.GE.U32.AND P4, PT, R11, R4, PT ;  /* 0x000000040b00720c */ /* 0x000fe40003f86070 */
[----:B------:R-:W-:Y:S02]  /*37f0*/  LOP3.LUT R34, R232, R11, RZ, 0xfc, !PT ;  /* 0x0000000be8227212 */ /* 0x000fe400078efcff */
[----:B------:R-:W-:Y:S02]  /*3800*/  LOP3.LUT R4, R9, 0x19, RZ, 0xfc, !PT ;  /* 0x0000001909047812 */ /* 0x000fe400078efcff */
[----:B------:R-:W-:-:S02]  /*3810*/  SEL R77, R77, RZ, P5 ;  /* 0x000000ff4d4d7207 */ /* 0x000fc40002800000 */
[----:B------:R-:W-:Y:S02]  /*3820*/  SEL R78, R78, RZ, P4 ;  /* 0x000000ff4e4e7207 */ /* 0x000fe40002000000 */
[----:B------:R-:W-:Y:S02]  /*3830*/  ISETP.GE.AND P5, PT, R34, R231, PT ;  /* 0x000000e72200720c */ /* 0x000fe40003fa6270 */
[----:B------:R-:W-:Y:S02]  /*3840*/  ISETP.GE.U32.AND P4, PT, R11, R4, PT ;  /* 0x000000040b00720c */ /* 0x000fe40003f86070 */
[----:B------:R-:W-:Y:S02]  /*3850*/  LOP3.LUT R4, R232, R41, RZ, 0xfc, !PT ;  /* 0x00000029e8047212 */ /* 0x000fe400078efcff */
[----:B------:R-:W-:Y:S02]  /*3860*/  SEL R51, R51, RZ, !P5 ;  /* 0x000000ff33337207 */ /* 0x000fe40006800000 */
[----:B------:R-:W-:-:S02]  /*3870*/  SEL R79, R79, RZ, P4 ;  /* 0x000000ff4f4f7207 */ /* 0x000fc40002000000 */
[----:B------:R-:W-:Y:S02]  /*3880*/  SEL R32, R67, RZ, !P5 ;  /* 0x000000ff43207207 */ /* 0x000fe40006800000 */
[----:B------:R-:W-:Y:S02]  /*3890*/  ISETP.GE.AND P4, PT, R4, R231, PT ;  /* 0x000000e70400720c */ /* 0x000fe40003f86270 */
[----:B------:R-:W-:Y:S02]  /*38a0*/  SEL R57, R57, RZ, P6 ;  /* 0x000000ff39397207 */ /* 0x000fe40003000000 */
[----:B------:R-:W-:Y:S02]  /*38b0*/  PRMT R65, R51, 0x5410, R32 ;  /* 0x0000541033417816 */ /* 0x000fe40000000020 */
[----:B------:R-:W-:Y:S02]  /*38c0*/  PRMT R64, R50, 0x5410, R33 ;  /* 0x0000541032407816 */ /* 0x000fe40000000021 */
[----:B------:R-:W-:-:S02]  /*38d0*/  SEL R88, R48, RZ, !P4 ;  /* 0x000000ff30587207 */ /* 0x000fc40006000000 */
[----:B------:R-:W-:Y:S02]  /*38e0*/  SEL R11, R49, RZ, !P4 ;  /* 0x000000ff310b7207 */ /* 0x000fe40006000000 */
[----:B------:R-:W-:Y:S01]  /*38f0*/  SEL R57, R57, RZ, !P5 ;  /* 0x000000ff39397207 */ /* 0x000fe20006800000 */
[----:B------:R-:W3:Y:S01]  /*3900*/  LDSM.16.MT88.4 R48, [R2+0x400] ;  /* 0x000400000230783b */ /* 0x000ee20000004200 */
[----:B------:R-:W-:Y:S02]  /*3910*/  SEL R34, R7, RZ, !P5 ;  /* 0x000000ff07227207 */ /* 0x000fe40006800000 */
[----:B------:R-:W-:Y:S02]  /*3920*/  PRMT R66, R66, 0x5410, R35 ;  /* 0x0000541042427816 */ /* 0x000fe40000000023 */
[----:B------:R-:W-:Y:S02]  /*3930*/  PRMT R67, R57, 0x5410, R34 ;  /* 0x0000541039437816 */ /* 0x000fe40000000022 */
[----:B------:R-:W-:-:S02]  /*3940*/  LOP3.LUT R5, R5, 0x28, R8, 0xfe, !PT ;  /* 0x0000002805057812 */ /* 0x000fc400078efe08 */
[----:B-----5:R-:W-:Y:S02]  /*3950*/  SEL R87, R58, RZ, !P5 ;  /* 0x000000ff3a577207 */ /* 0x020fe40006800000 */
[----:B------:R-:W-:Y:S01]  /*3960*/  LOP3.LUT R4, R232, R5, RZ, 0xfc, !PT ;  /* 0x00000005e8047212 */ /* 0x000fe200078efcff */
[C---:B-1----:R-:W5:Y:S01]  /*3970*/  HMMA.16816.F32 R80, R64.reuse, R18, RZ ;  /* 0x000000124050723c */ /* 0x042f6200000018ff */
[----:B------:R-:W-:Y:S02]  /*3980*/  SEL R7, R77, RZ, !P5 ;  /* 0x000000ff4d077207 */ /* 0x000fe40006800000 */
[----:B------:R-:W-:Y:S02]  /*3990*/  SEL R8, R78, RZ, !P5 ;  /* 0x000000ff4e087207 */ /* 0x000fe40006800000 */
[----:B------:R-:W-:Y:S02]  /*39a0*/  SEL R86, R79, RZ, !P5 ;  /* 0x000000ff4f567207 */ /* 0x000fe40006800000 */
[----:B------:R-:W-:Y:S01]  /*39b0*/  ISETP.GE.AND P5, PT, R4, R231, PT ;  /* 0x000000e70400720c */ /* 0x000fe20003fa6270 */
[----:B------:R-:W5:Y:S01]  /*39c0*/  HMMA.16816.F32 R32, R64, R16, RZ ;  /* 0x000000104020723c */ /* 0x000f6200000018ff */
[----:B------:R-:W-:-:S02]  /*39d0*/  SEL R10, R10, RZ, !P4 ;  /* 0x000000ff0a0a7207 */ /* 0x000fc40006000000 */
[----:B------:R-:W-:Y:S02]  /*39e0*/  SEL R63, R63, RZ, !P4 ;  /* 0x000000ff3f3f7207 */ /* 0x000fe40006000000 */
[----:B------:R-:W-:Y:S02]  /*39f0*/  SEL R60, R60, RZ, !P5 ;  /* 0x000000ff3c3c7207 */ /* 0x000fe40006800000 */
[----:B------:R-:W-:Y:S01]  /*3a00*/  SEL R61, R61, RZ, !P5 ;  /* 0x000000ff3d3d7207 */ /* 0x000fe20006800000 */
[----:B--2---:R-:W5:Y:S01]  /*3a10*/  HMMA.16816.F32 R56, R64, R20, RZ ;  /* 0x000000144038723c */ /* 0x004f6200000018ff */
[----:B------:R-:W-:Y:S02]  /*3a20*/  SEL R40, R40, RZ, !P5 ;  /* 0x000000ff28287207 */ /* 0x000fe40006800000 */
[----:B------:R-:W-:Y:S02]  /*3a30*/  SEL R91, R62, RZ, !P5 ;  /* 0x000000ff3e5b7207 */ /* 0x000fe40006800000 */
[----:B------:R-:W-:-:S02]  /*3a40*/  PRMT R88, R88, 0x5410, R11 ;  /* 0x0000541058587816 */ /* 0x000fc4000000000b */
[----:B------:R-:W-:Y:S01]  /*3a50*/  PRMT R89, R60, 0x5410, R61 ;  /* 0x000054103c597816 */ /* 0x000fe2000000003d */
[----:B------:R-:W5:Y:S01]  /*3a60*/  HMMA.16816.F32 R64, R64, R22, RZ ;  /* 0x000000164040723c */ /* 0x000f6200000018ff */
[----:B------:R-:W-:Y:S02]  /*3a70*/  PRMT R90, R10, 0x5410, R63 ;  /* 0x000054100a5a7816 */ /* 0x000fe4000000003f */
[----:B------:R-:W-:Y:S02]  /*3a80*/  PRMT R91, R40, 0x5410, R91 ;  /* 0x00005410285b7816 */ /* 0x000fe4000000005b */
[----:B------:R-:W-:Y:S02]  /*3a90*/  PRMT R84, R84, 0x5410, R85 ;  /* 0x0000541054547816 */ /* 0x000fe40000000055 */
[----:B------:R-:W-:Y:S01]  /*3aa0*/  PRMT R87, R87, 0x5410, R86 ;  /* 0x0000541057577816 */ /* 0x000fe20000000056 */
[----:B------:R-:W-:Y:S01]  /*3ab0*/  IMAD.MOV.U32 R86, RZ, RZ, RZ ;  /* 0x000000ffff567224 */ /* 0x000fe200078e00ff */
[----:B------:R-:W-:Y:S01]  /*3ac0*/  PRMT R85, R7, 0x5410, R8 ;  /* 0x0000541007557816 */ /* 0x000fe20000000008 */
[----:B------:R-:W5:Y:S01]  /*3ad0*/  HMMA.16816.F32 R72, R88, R16, RZ ;  /* 0x000000105848723c */ /* 0x000f6200000018ff */
[----:B------:R-:W-:-:S02]  /*3ae0*/  SEL R4, R125, RZ, !P5 ;  /* 0x000000ff7d047207 */ /* 0x000fc40006800000 */
[----:B------:R-:W-:Y:S02]  /*3af0*/  SEL R7, R124, RZ, !P4 ;  /* 0x000000ff7c077207 */ /* 0x000fe40006000000 */
[----:B------:R-:W-:Y:S02]  /*3b00*/  SEL R42, R42, RZ, !P4 ;  /* 0x000000ff2a2a7207 */ /* 0x000fe40006000000 */
[----:B------:R-:W-:Y:S01]  /*3b10*/  SEL R127, R127, RZ, !P4 ;  /* 0x000000ff7f7f7207 */ /* 0x000fe20006000000 */
[----:B------:R-:W5:Y:S01]  /*3b20*/  HMMA.16816.F32 R76, R88, R18, RZ ;  /* 0x00000012584c723c */ /* 0x000f6200000018ff */
[----:B------:R-:W-:Y:S02]  /*3b30*/  SEL R43, R43, RZ, !P5 ;  /* 0x000000ff2b2b7207 */ /* 0x000fe40006800000 */
[----:B------:R-:W-:Y:S02]  /*3b40*/  SEL R126, R126, RZ, !P5 ;  /* 0x000000ff7e7e7207 */ /* 0x000fe40006800000 */
[----:B------:R-:W-:-:S02]  /*3b50*/  SEL R52, R52, RZ, P6 ;  /* 0x000000ff34347207 */ /* 0x000fc40003000000 */
[----:B------:R-:W-:Y:S01]  /*3b60*/  LOP3.LUT R8, R9, 0x31, RZ, 0xfc, !PT ;  /* 0x0000003109087812 */ /* 0x000fe200078efcff */
[C---:B-----5:R-:W-:Y:S01]  /*3b70*/  HMMA.16816.F32 R16, R84.reuse, R38, R80 ;  /* 0x000000265410723c */ /* 0x060fe20000001850 */
[----:B------:R-:W-:Y:S02]  /*3b80*/  SEL R46, R46, RZ, !P5 ;  /* 0x000000ff2e2e7207 */ /* 0x000fe40006800000 */
[----:B------:R-:W-:Y:S02]  /*3b90*/  SEL R40, R45, RZ, !P4 ;  /* 0x000000ff2d287207 */ /* 0x000fe40006000000 */
[----:B------:R-:W-:Y:S02]  /*3ba0*/  SEL R47, R47, RZ, !P4 ;  /* 0x000000ff2f2f7207 */ /* 0x000fe40006000000 */
[----:B------:R-:W-:Y:S01]  /*3bb0*/  LOP3.LUT R232, R232, 0x39, R9, 0xfe, !PT ;  /* 0x00000039e8e87812 */ /* 0x000fe200078efe09 */
[C---:B------:R5:W-:Y:S01]  /*3bc0*/  HMMA.16816.F32 R80, R84.reuse, R36, R32 ;  /* 0x000000245450723c */ /* 0x040be20000001820 */
[----:B------:R-:W-:Y:S01]  /*3bd0*/  PRMT R40, R40, 0x5410, R47 ;  /* 0x0000541028287816 */ /* 0x000fe2000000002f */
[----:B-----5:R-:W1:Y:S04]  /*3be0*/  LDSM.16.MT88.4 R32, [R104+0x800] ;  /* 0x000800006820783b */ /* 0x020e680000004200 */
[----:B------:R-:W-:Y:S02]  /*3bf0*/  LDSM.16.MT88.4 R104, [R104+0xc00] ;  /* 0x000c00006868783b */ /* 0x000fe40000004200 */
[C---:B---3--:R-:W-:Y:S08]  /*3c00*/  HMMA.16816.F32 R56, R84.reuse, R48, R56 ;  /* 0x000000305438723c */ /* 0x048ff00000001838 */
[----:B------:R5:W-:Y:S07]  /*3c10*/  HMMA.16816.F32 R64, R84, R50, R64 ;  /* 0x000000325440723c */ /* 0x000bee0000001840 */
[----:B-----5:R-:W-:Y:S01]  /*3c20*/  SEL R85, R123, RZ, !P5 ;  /* 0x000000ff7b557207 */ /* 0x020fe20006800000 */
[----:B------:R-:W5:Y:S01]  /*3c30*/  HMMA.16816.F32 R60, R88, R20, RZ ;  /* 0x00000014583c723c */ /* 0x000f6200000018ff */
[----:B------:R-:W-:Y:S01]  /*3c40*/  SEL R84, R122, RZ, !P4 ;  /* 0x000000ff7a547207 */ /* 0x000fe20006000000 */
[----:B------:R-:W-:Y:S01]  /*3c50*/  IMAD.MOV.U32 R122, RZ, RZ, RZ ;  /* 0x000000ffff7a7224 */ /* 0x000fe200078e00ff */
[----:B------:R-:W-:-:S02]  /*3c60*/  PRMT R85, R85, 0x5410, R4 ;  /* 0x0000541055557816 */ /* 0x000fc40000000004 */
[----:B------:R-:W-:Y:S02]  /*3c70*/  PRMT R84, R84, 0x5410, R7 ;  /* 0x0000541054547816 */ /* 0x000fe40000000007 */
[----:B------:R-:W-:Y:S01]  /*3c80*/  PRMT R86, R42, 0x5410, R127 ;  /* 0x000054102a567816 */ /* 0x000fe2000000007f */
[----:B------:R-:W5:Y:S01]  /*3c90*/  HMMA.16816.F32 R20, R88, R22, RZ ;  /* 0x000000165814723c */ /* 0x000f6200000018ff */
[----:B------:R-:W-:Y:S02]  /*3ca0*/  PRMT R87, R43, 0x5410, R126 ;  /* 0x000054102b577816 */ /* 0x000fe4000000007e */
[----:B------:R-:W-:Y:S02]  /*3cb0*/  LOP3.LUT R4, R9, 0x29, RZ, 0xfc, !PT ;  /* 0x0000002909047812 */ /* 0x000fe400078efcff */
[----:B------:R-:W-:Y:S02]  /*3cc0*/  SEL R42, R53, RZ, !P4 ;  /* 0x000000ff352a7207 */ /* 0x000fe40006000000 */
[----:B------:R-:W-:Y:S01]  /*3cd0*/  ISETP.GE.U32.AND P6, PT, R41, R4, PT ;  /* 0x000000042900720c */ /* 0x000fe20003fc6070 */
[----:B------:R-:W5:Y:S01]  /*3ce0*/  HMMA.16816.F32 R72, R84, R36, R72 ;  /* 0x000000245448723c */ /* 0x000f620000001848 */
[----:B------:R-:W-:-:S02]  /*3cf0*/  SEL R43, R52, RZ, !P5 ;  /* 0x000000ff342b7207 */ /* 0x000fc40006800000 */
[----:B------:R-:W-:Y:S02]  /*3d00*/  SEL R54, R54, RZ, P6 ;  /* 0x000000ff36367207 */ /* 0x000fe40003000000 */
[----:B------:R-:W-:Y:S02]  /*3d10*/  ISETP.GE.U32.AND P6, PT, R5, R4, PT ;  /* 0x000000040500720c */ /* 0x000fe40003fc6070 */
[----:B------:R-:W-:Y:S01]  /*3d20*/  LOP3.LUT R4, R9, 0x30, RZ, 0xfc, !PT ;  /* 0x0000003009047812 */ /* 0x000fe200078efcff */
[----:B------:R5:W5:Y:S01]  /*3d30*/  HMMA.16816.F32 R76, R84, R38, R76 ;  /* 0x00000026544c723c */ /* 0x000b62000000184c */
[----:B------:R-:W-:Y:S01]  /*3d40*/  SEL R55, R55, RZ, P6 ;  /* 0x000000ff37377207 */ /* 0x000fe20003000000 */
[----:B-----5:R-:W2:Y:S01]  /*3d50*/  LDSM.16.MT88.4 R36, [R2+0x800] ;  /* 0x000800000224783b */ /* 0x020ea20000004200 */
[----:B------:R-:W-:Y:S02]  /*3d60*/  ISETP.GE.U32.AND P6, PT, R41, R4, PT ;  /* 0x000000042900720c */ /* 0x000fe40003fc6070 */
[----:B------:R-:W-:-:S02]  /*3d70*/  SEL R7, R54, RZ, !P4 ;  /* 0x000000ff36077207 */ /* 0x000fc40006000000 */
[----:B------:R-:W-:Y:S01]  /*3d80*/  SEL R121, R121, RZ, P6 ;  /* 0x000000ff79797207 */ /* 0x000fe20003000000 */
[C---:B------:R5:W5:Y:S01]  /*3d90*/  HMMA.16816.F32 R60, R84.reuse, R48, R60 ;  /* 0x00000030543c723c */ /* 0x040b62000000183c */
[----:B------:R-:W-:Y:S02]  /*3da0*/  ISETP.GE.U32.AND P6, PT, R41, R8, PT ;  /* 0x000000082900720c */ /* 0x000fe40003fc6070 */
[----:B------:R-:W-:Y:S02]  /*3db0*/  SEL R41, R44, RZ, !P5 ;  /* 0x000000ff2c297207 */ /* 0x000fe40006800000 */
[----:B------:R-:W-:Y:S02]  /*3dc0*/  SEL R10, R55, RZ, !P5 ;  /* 0x000000ff370a7207 */ /* 0x000fe40006800000 */
[----:B-----5:R-:W-:Y:S01]  /*3dd0*/  CS2R R48, SRZ ;  /* 0x0000000000307805 */ /* 0x020fe2000001ff00 */
[----:B------:R5:W5:Y:S01]  /*3de0*/  HMMA.16816.F32 R20, R84, R50, R20 ;  /* 0x000000325414723c */ /* 0x000b620000001814 */
[----:B------:R-:W-:-:S02]  /*3df0*/  PRMT R41, R41, 0x5410, R46 ;  /* 0x0000541029297816 */ /* 0x000fc4000000002e */
[----:B------:R-:W-:Y:S02]  /*3e00*/  PRMT R42, R42, 0x5410, R7 ;  /* 0x000054102a2a7816 */ /* 0x000fe40000000007 */
[----:B------:R-:W-:Y:S02]  /*3e10*/  PRMT R43, R43, 0x5410, R10 ;  /* 0x000054102b2b7816 */ /* 0x000fe4000000000a */
[----:B-----5:R-:W-:Y:S01]  /*3e20*/  CS2R R50, SRZ ;  /* 0x0000000000327805 */ /* 0x020fe2000001ff00 */
[----:B------:R-:W-:Y:S02]  /*3e30*/  SEL R120, R120, RZ, P6 ;  /* 0x000000ff78787207 */ /* 0x000fe40003000000 */
[----:B------:R-:W-:Y:S02]  /*3e40*/  ISETP.GE.U32.AND P6, PT, R5, R4, PT ;  /* 0x000000040500720c */ /* 0x000fe40003fc6070 */
[----:B-1----:R-:W-:Y:S01]  /*3e50*/  HMMA.16816.F32 R72, R40, R32, R72 ;  /* 0x000000202848723c */ /* 0x002fe20000001848 */
[----:B------:R-:W-:-:S02]  /*3e60*/  LOP3.LUT R4, R9, 0x38, RZ, 0xfc, !PT ;  /* 0x0000003809047812 */ /* 0x000fc400078efcff */
[----:B------:R-:W-:Y:S02]  /*3e70*/  SEL R116, R116, RZ, P6 ;  /* 0x000000ff74747207 */ /* 0x000fe40003000000 */
[----:B------:R-:W-:Y:S02]  /*3e80*/  ISETP.GE.U32.AND P6, PT, R5, R8, PT ;  /* 0x000000080500720c */ /* 0x000fe40003fc6070 */
[----:B------:R-:W-:Y:S01]  /*3e90*/  PRMT R7, R118, 0x7632, R7 ;  /* 0x0000763276077816 */ /* 0x000fe20000000007 */
[----:B------:R-:W-:Y:S01]  /*3ea0*/  HMMA.16816.F32 R80, R48, R32, R80 ;  /* 0x000000203050723c */ /* 0x000fe20000001850 */
[----:B------:R-:W-:Y:S02]  /*3eb0*/  SEL R117, R117, RZ, P6 ;  /* 0x000000ff75757207 */ /* 0x000fe40003000000 */
[----:B------:R-:W-:Y:S02]  /*3ec0*/  ISETP.GE.U32.AND P6, PT, R5, R4, PT ;  /* 0x000000040500720c */ /* 0x000fe40003fc6070 */
[----:B------:R-:W-:-:S02]  /*3ed0*/  LOP3.LUT R4, R9, 0x39, RZ, 0xfc, !PT ;  /* 0x0000003909047812 */ /* 0x000fc400078efcff */
[----:B------:R-:W-:Y:S01]  /*3ee0*/  SEL R3, R3, RZ, P6 ;  /* 0x000000ff03037207 */ /* 0x000fe20003000000 */
[-C--:B------:R-:W-:Y:S01]  /*3ef0*/  HMMA.16816.F32 R16, R48, R34.reuse, R16 ;  /* 0x000000223010723c */ /* 0x080fe20000001810 */
[----:B------:R-:W-:Y:S02]  /*3f00*/  ISETP.GE.AND P6, PT, R232, R231, PT ;  /* 0x000000e7e800720c */ /* 0x000fe40003fc6270 */
[----:B------:R-:W-:Y:S02]  /*3f10*/  SEL R121, R121, RZ, !P4 ;  /* 0x000000ff79797207 */ /* 0x000fe40006000000 */
[----:B------:R-:W-:Y:S02]  /*3f20*/  SEL R7, R7, RZ, !P6 ;  /* 0x000000ff07077207 */ /* 0x000fe40007000000 */
[----:B------:R-:W-:Y:S01]  /*3f30*/  ISETP.GE.U32.AND P6, PT, R5, R4, PT ;  /* 0x000000040500720c */ /* 0x000fe20003fc6070 */
[----:B------:R5:W5:Y:S01]  /*3f40*/  HMMA.16816.F32 R76, R40, R34, R76 ;  /* 0x00000022284c723c */ /* 0x000b62000000184c */
[----:B------:R-:W-:Y:S01]  /*3f50*/  SEL R120, R120, RZ, !P4 ;  /* 0x000000ff78787207 */ /* 0x000fe20006000000 */
[----:B-----5:R1:W3:Y:S01]  /*3f60*/  LDSM.16.MT88.4 R32, [R2+0xc00] ;  /* 0x000c00000220783b */ /* 0x0202e20000004200 */
[----:B------:R-:W-:-:S02]  /*3f70*/  SEL R7, R7, RZ, P6 ;  /* 0x000000ff07077207 */ /* 0x000fc40003000000 */
[----:B------:R-:W-:Y:S02]  /*3f80*/  SEL R116, R116, RZ, !P5 ;  /* 0x000000ff74747207 */ /* 0x000fe40006800000 */
[----:B------:R-:W-:Y:S01]  /*3f90*/  SEL R117, R117, RZ, !P5 ;  /* 0x000000ff75757207 */ /* 0x000fe20006800000 */
[-C--:B--2---:R-:W5:Y:S01]  /*3fa0*/  HMMA.16816.F32 R56, R48, R36.reuse, R56 ;  /* 0x000000243038723c */ /* 0x084f620000001838 */
[----:B------:R-:W-:Y:S02]  /*3fb0*/  SEL R3, R3, RZ, !P5 ;  /* 0x000000ff03037207 */ /* 0x000fe40006800000 */
[----:B-1----:R-:W-:Y:S02]  /*3fc0*/  SEL R2, R7, RZ, !P5 ;  /* 0x000000ff07027207 */ /* 0x002fe40006800000 */
[----:B------:R-:W-:Y:S02]  /*3fd0*/  PRMT R120, R121, 0x5410, R120 ;  /* 0x0000541079787816 */ /* 0x000fe40000000078 */
[----:B------:R-:W-:Y:S01]  /*3fe0*/  PRMT R121, R116, 0x5410, R117 ;  /* 0x0000541074797816 */ /* 0x000fe20000000075 */
[----:B------:R5:W5:Y:S01]  /*3ff0*/  HMMA.16816.F32 R60, R40, R36, R60 ;  /* 0x00000024283c723c */ /* 0x000b62000000183c */
[----:B------:R-:W-:-:S02]  /*4000*/  PRMT R123, R3, 0x5410, R2 ;  /* 0x00005410037b7816 */ /* 0x000fc40000000002 */
[----:B------:R-:W-:Y:S02]  /*4010*/  SHF.R.U32.HI R2, RZ, 0x5, R6 ;  /* 0x00000005ff027819 */ /* 0x000fe40000011606 */
[----:B------:R-:W-:Y:S02]  /*4020*/  LOP3.LUT R6, R6, 0x1f, RZ, 0xc0, !PT ;  /* 0x0000001f06067812 */ /* 0x000fe400078ec0ff */
[----:B-----5:R-:W-:Y:S01]  /*4030*/  CS2R R36, SRZ ;  /* 0x0000000000247805 */ /* 0x020fe2000001ff00 */
[-C--:B------:R-:W5:Y:S01]  /*4040*/  HMMA.16816.F32 R64, R48, R38.reuse, R64 ;  /* 0x000000263040723c */ /* 0x080f620000001840 */
[----:B------:R-:W-:Y:S02]  /*4050*/  LOP3.LUT R2, R2, 0x1, RZ, 0xc0, !PT ;  /* 0x0000000102027812 */ /* 0x000fe400078ec0ff */
[----:B------:R-:W-:Y:S01]  /*4060*/  SHF.R.U32.HI R3, RZ, 0x2, R6 ;  /* 0x00000002ff037819 */ /* 0x000fe20000011606 */
[----:B------:R-:W-:Y:S06]  /*4070*/  BAR.SYNC 0x0 ;  /* 0x0000000000007b1d */ /* 0x000fec0000000000 */
[----:B------:R5:W-:Y:S01]  /*4080*/  HMMA.16816.F32 R20, R40, R38, R20 ;  /* 0x000000262814723c */ /* 0x000be20000001814 */
[C-C-:B------:R-:W-:Y:S01]  /*4090*/  IMAD R5, R2.reuse, 0x10, R3.reuse ;  /* 0x0000001002057824 */ /* 0x140fe200078e0203 */
[----:B------:R-:W-:Y:S01]  /*40a0*/  IADD3 R235, P4, R235, c[0x0][0x180], RZ ;  /* 0x00006000ebeb7a10 */ /* 0x000fe20007f9e0ff */
[----:B------:R-:W-:-:S03]  /*40b0*/  IMAD R3, R2, 0x8, R3 ;  /* 0x0000000802037824 */ /* 0x000fc600078e0203 */
[----:B------:R-:W-:Y:S01]  /*40c0*/  IADD3.X R234, R234, c[0x0][0x184], RZ, P4, !PT ;  /* 0x00006100eaea7a10 */ /* 0x000fe200027fe4ff */
[----:B-----5:R-:W-:Y:S01]  /*40d0*/  CS2R R38, SRZ ;  /* 0x0000000000267805 */ /* 0x020fe2000001ff00 */
[----:B------:R-:W-:Y:S01]  /*40e0*/  CS2R R40, SRZ ;  /* 0x0000000000287805 */ /* 0x000fe2000001ff00 */
[----:B------:R-:W-:Y:S01]  /*40f0*/  CS2R R42, SRZ ;  /* 0x00000000002a7805 */ /* 0x000fe2000001ff00 */
[-C--:B------:R-:W-:Y:S08]  /*4100*/  HMMA.16816.F32 R8, R120, R106.reuse, R76 ;  /* 0x0000006a7808723c */ /* 0x080ff0000000184c */
[----:B------:R5:W-:Y:S07]  /*4110*/  HMMA.16816.F32 R36, R36, R106, R16 ;  /* 0x0000006a2424723c */ /* 0x000bee0000001810 */
[----:B-----5:R-:W-:Y:S01]  /*4120*/  CS2R R16, SRZ ;  /* 0x0000000000107805 */ /* 0x020fe2000001ff00 */
[----:B------:R-:W-:Y:S01]  /*4130*/  CS2R R18, SRZ ;  /* 0x0000000000127805 */ /* 0x000fe2000001ff00 */
[----:B------:R-:W5:Y:S08]  /*4140*/  HMMA.16816.F32 R80, R40, R104, R80 ;  /* 0x000000682850723c */ /* 0x000f700000001850 */
[-C--:B---3--:R-:W5:Y:S08]  /*4150*/  HMMA.16816.F32 R56, R16, R32.reuse, R56 ;  /* 0x000000201038723c */ /* 0x088f700000001838 */
[----:B------:R-:W5:Y:S08]  /*4160*/  HMMA.16816.F32 R16, R120, R32, R60 ;  /* 0x000000207810723c */ /* 0x000f70000000183c */
[----:B------:R5:W5:Y:S02]  /*4170*/  HMMA.16816.F32 R64, R40, R34, R64 ;  /* 0x000000222840723c */ /* 0x000b640000001840 */
[----:B-----5:R-:W-:-:S04]  /*4180*/  FMUL R2, R83, c[0x0][0x198] ;  /* 0x0000660053027a20 */ /* 0x020fc80000400000 */
[----:B------:R-:W-:Y:S01]  /*4190*/  FFMA R2, R27, c[0x0][0x198], R2 ;  /* 0x000066001b027a23 */ /* 0x000fe20000000002 */
[--C-:B------:R-:W-:Y:S01]  /*41a0*/  IMAD R41, R5, 0x14, R0.reuse ;  /* 0x0000001405297824 */ /* 0x100fe200078e0200 */
[C---:B------:R-:W-:Y:S01]  /*41b0*/  HMMA.16816.F32 R72, R120.reuse, R104, R72 ;  /* 0x000000687848723c */ /* 0x040fe20000001848 */
[----:B------:R-:W-:Y:S01]  /*41c0*/  IMAD R40, R3, 0x5, R0 ;  /* 0x0000000503287824 */ /* 0x000fe200078e0200 */
[----:B------:R-:W-:Y:S01]  /*41d0*/  FMUL R0, R81, c[0x0][0x198] ;  /* 0x0000660051007a20 */ /* 0x000fe20000400000 */
[----:B------:R-:W-:Y:S01]  /*41e0*/  FMUL R3, R80, c[0x0][0x198] ;  /* 0x0000660050037a20 */ /* 0x000fe20000400000 */
[----:B------:R-:W-:Y:S02]  /*41f0*/  FMUL R27, R56, c[0x0][0x198] ;  /* 0x00006600381b7a20 */ /* 0x000fe40000400000 */
[----:B------:R-:W-:Y:S01]  /*4200*/  FFMA R0, R25, c[0x0][0x198], R0 ;  /* 0x0000660019007a23 */ /* 0x000fe20000000000 */
[----:B------:R-:W-:Y:S01]  /*4210*/  FMUL R25, R38, c[0x0][0x198] ;  /* 0x0000660026197a20 */ /* 0x000fe20000400000 */
[----:B------:R5:W5:Y:S01]  /*4220*/  HMMA.16816.F32 R4, R120, R34, R20 ;  /* 0x000000227804723c */ /* 0x000b620000001814 */
[----:B------:R-:W-:Y:S01]  /*4230*/  FFMA R3, R24, c[0x0][0x198], R3 ;  /* 0x0000660018037a23 */ /* 0x000fe20000000003 */
[----:B------:R-:W-:Y:S01]  /*4240*/  FMUL R24, R57, c[0x0][0x198] ;  /* 0x0000660039187a20 */ /* 0x000fe20000400000 */
[----:B------:R-:W-:Y:S01]  /*4250*/  FFMA R25, R30, c[0x0][0x198], R25 ;  /* 0x000066001e197a23 */ /* 0x000fe20000000019 */
[----:B------:R-:W-:-:S02]  /*4260*/  FFMA R27, R112, c[0x0][0x198], R27 ;  /* 0x00006600701b7a23 */ /* 0x000fc4000000001b */
[----:B------:R-:W-:Y:S01]  /*4270*/  FFMA R24, R113, c[0x0][0x198], R24 ;  /* 0x0000660071187a23 */ /* 0x000fe20000000018 */
[----:B-----5:R-:W-:Y:S01]  /*4280*/  FMUL R22, R39, c[0x0][0x198] ;  /* 0x0000660027167a20 */ /* 0x020fe20000400000 */
[----:B------:R-:W-:Y:S01]  /*4290*/  FMUL R39, R8, c[0x0][0x198] ;  /* 0x0000660008277a20 */ /* 0x000fe20000400000 */
        /* <DEDUP_REMOVED lines=8> */
[----:B------:R-:W-:Y:S01]  /*4320*/  FFMA R21, R26, c[0x0][0x198], R21 ;  /* 0x000066001a157a23 */ /* 0x000fe20000000015 */
[----:B------:R-:W-:Y:S01]  /*4330*/  FFMA R23, R28, c[0x0][0x198], R23 ;  /* 0x000066001c177a23 */ /* 0x000fe20000000017 */
[----:B------:R-:W-:Y:S01]  /*4340*/  FFMA R20, R29, c[0x0][0x198], R20 ;  /* 0x000066001d147a23 */ /* 0x000fe20000000014 */
[----:B------:R-:W-:Y:S01]  /*4350*/  FFMA R22, R31, c[0x0][0x198], R22 ;  /* 0x000066001f167a23 */ /* 0x000fe20000000016 */
[----:B------:R-:W-:Y:S01]  /*4360*/  FMUL R29, R58, c[0x0][0x198] ;  /* 0x000066003a1d7a20 */ /* 0x000fe20000400000 */
[----:B------:R-:W-:Y:S01]  /*4370*/  FMUL R26, R59, c[0x0][0x198] ;  /* 0x000066003b1a7a20 */ /* 0x000fe20000400000 */
[----:B------:R-:W-:Y:S01]  /*4380*/  FMUL R31, R64, c[0x0][0x198] ;  /* 0x00006600401f7a20 */ /* 0x000fe20000400000 */
[----:B------:R-:W-:Y:S01]  /*4390*/  FMUL R28, R65, c[0x0][0x198] ;  /* 0x00006600411c7a20 */ /* 0x000fe20000400000 */
[----:B------:R-:W-:Y:S01]  /*43a0*/  FMUL R33, R66, c[0x0][0x198] ;  /* 0x0000660042217a20 */ /* 0x000fe20000400000 */
[----:B------:R-:W-:Y:S01]  /*43b0*/  FMUL R30, R67, c[0x0][0x198] ;  /* 0x00006600431e7a20 */ /* 0x000fe20000400000 */
[----:B------:R-:W-:Y:S01]  /*43c0*/  FFMA R16, R13, c[0x0][0x198], R16 ;  /* 0x000066000d107a23 */ /* 0x000fe20000000010 */
        /* <DEDUP_REMOVED lines=16> */
[----:B------:R-:W-:Y:S01]  /*44d0*/  F2FP.PACK_AB R0, R0, R3 ;  /* 0x000000030000723e */ /* 0x000fe200000000ff */
[----:B------:R-:W-:Y:S01]  /*44e0*/  FFMA R9, R222, c[0x0][0x198], R9 ;  /* 0x00006600de097a23 */ /* 0x000fe20000000009 */
[----:B------:R-:W-:Y:S01]  /*44f0*/  FFMA R10, R223, c[0x0][0x198], R10 ;  /* 0x00006600df0a7a23 */ /* 0x000fe2000000000a */
[----:B------:R-:W-:Y:S01]  /*4500*/  IMAD.SHL.U32 R3, R40, 0x8, RZ ;  /* 0x0000000828037824 */ /* 0x000fe200078e00ff */
[----:B------:R-:W-:Y:S01]  /*4510*/  FFMA R35, R224, c[0x0][0x198], R35 ;  /* 0x00006600e0237a23 */ /* 0x000fe20000000023 */
        /* <DEDUP_REMOVED lines=12> */
[----:B------:R-:W-:Y:S01]  /*45e0*/  F2FP.PACK_AB R2, R2, R21 ;  /* 0x000000150202723e */ /* 0x000fe200000000ff */
[----:B------:R-:W-:Y:S01]  /*45f0*/  IMAD.SHL.U32 R12, R3, 0x2, RZ ;  /* 0x00000002030c7824 */ /* 0x000fe200078e00ff */
[----:B------:R-:W-:Y:S01]  /*4600*/  F2FP.PACK_AB R20, R20, R23 ;  /* 0x000000171414723e */ /* 0x000fe200000000ff */
[----:B------:R-:W-:Y:S01]  /*4610*/  STS [R41.X4], R0 ;  /* 0x0000000029007388 */ /* 0x000fe20000004800 */
[----:B------:R-:W-:-:S02]  /*4620*/  F2FP.PACK_AB R22, R22, R25 ;  /* 0x000000191616723e */ /* 0x000fc400000000ff */
[----:B------:R-:W-:Y:S01]  /*4630*/  F2FP.PACK_AB R24, R24, R27 ;  /* 0x0000001b1818723e */ /* 0x000fe200000000ff */
[----:B------:R1:W-:Y:S01]  /*4640*/  STS [R41.X4+0x280], R2 ;  /* 0x0002800229007388 */ /* 0x0003e20000004800 */
[----:B------:R-:W-:Y:S02]  /*4650*/  F2FP.PACK_AB R26, R26, R29 ;  /* 0x0000001d1a1a723e */ /* 0x000fe400000000ff */
[----:B------:R-:W-:Y:S01]  /*4660*/  F2FP.PACK_AB R28, R28, R31 ;  /* 0x0000001f1c1c723e */ /* 0x000fe200000000ff */
[----:B------:R-:W-:Y:S01]  /*4670*/  STS [R41.X4+0x10], R20 ;  /* 0x0000101429007388 */ /* 0x000fe20000004800 */
[----:B------:R-:W-:Y:S02]  /*4680*/  F2FP.PACK_AB R30, R30, R33 ;  /* 0x000000211e1e723e */ /* 0x000fe400000000ff */
[----:B------:R-:W-:Y:S01]  /*4690*/  F2FP.PACK_AB R9, R10, R9 ;  /* 0x000000090a09723e */ /* 0x000fe200000000ff */
[----:B------:R-:W-:Y:S01]  /*46a0*/  STS [R41.X4+0x290], R22 ;  /* 0x0002901629007388 */ /* 0x000fe20000004800 */
[----:B------:R-:W-:-:S02]  /*46b0*/  F2FP.PACK_AB R32, R32, R35 ;  /* 0x000000232020723e */ /* 0x000fc400000000ff */
[----:B------:R-:W-:Y:S01]  /*46c0*/  F2FP.PACK_AB R34, R34, R37 ;  /* 0x000000252222723e */ /* 0x000fe200000000ff */
[----:B------:R-:W-:Y:S01]  /*46d0*/  STS [R41.X4+0x20], R24 ;  /* 0x0000201829007388 */ /* 0x000fe20000004800 */
[----:B------:R-:W-:Y:S02]  /*46e0*/  F2FP.PACK_AB R8, R8, R39 ;  /* 0x000000270808723e */ /* 0x000fe400000000ff */
[----:B------:R-:W-:Y:S01]  /*46f0*/  F2FP.PACK_AB R11, R16, R11 ;  /* 0x0000000b100b723e */ /* 0x000fe200000000ff */
[----:B------:R-:W-:Y:S01]  /*4700*/  STS [R41.X4+0x2a0], R26 ;  /* 0x0002a01a29007388 */ /* 0x000fe20000004800 */
[----:B------:R-:W-:Y:S02]  /*4710*/  F2FP.PACK_AB R14, R15, R14 ;  /* 0x0000000e0f0e723e */ /* 0x000fe400000000ff */
[----:B------:R-:W-:Y:S01]  /*4720*/  F2FP.PACK_AB R13, R4, R13 ;  /* 0x0000000d040d723e */ /* 0x000fe200000000ff */
[----:B------:R-:W-:Y:S01]  /*4730*/  STS [R41.X4+0x30], R28 ;  /* 0x0000301c29007388 */ /* 0x000fe20000004800 */
[----:B------:R-:W-:-:S02]  /*4740*/  F2FP.PACK_AB R10, R6, R5 ;  /* 0x00000005060a723e */ /* 0x000fc400000000ff */
[-C--:B-1----:R-:W-:Y:S01]  /*4750*/  IADD3 R2, P4, R236, R235.reuse, RZ ;  /* 0x000000ebec027210 */ /* 0x082fe20007f9e0ff */
[----:B------:R-:W-:Y:S04]  /*4760*/  STS [R41.X4+0x2b0], R30 ;  /* 0x0002b01e29007388 */ /* 0x000fe80000004800 */
[----:B------:R-:W-:Y:S06]  /*4770*/  BAR.SYNC 0x0 ;  /* 0x0000000000007b1d */ /* 0x000fec0000000000 */
[----:B------:R-:W1:Y:S01]  /*4780*/  LDS.128 R16, [R12] ;  /* 0x000000000c107984 */ /* 0x000e620000000c00 */
[-C--:B------:R-:W-:Y:S01]  /*4790*/  IADD3 R4, P5, R238, R235.reuse, RZ ;  /* 0x000000ebee047210 */ /* 0x080fe20007fbe0ff */
[--C-:B------:R-:W-:Y:S01]  /*47a0*/  IMAD.X R3, R233, 0x1, R234.reuse, P4 ;  /* 0x00000001e9037824 */ /* 0x100fe200020e06ea */
[----:B------:R-:W-:Y:S01]  /*47b0*/  IADD3 R6, P6, R240, R235, RZ ;  /* 0x000000ebf0067210 */ /* 0x000fe20007fde0ff */
[----:B------:R-:W2:Y:S02]  /*47c0*/  LDS.128 R36, [R12+0x500] ;  /* 0x000500000c247984 */ /* 0x000ea40000000c00 */
[----:B------:R-:W-:-:S02]  /*47d0*/  IMAD.X R5, R237, 0x1, R234, P5 ;  /* 0x00000001ed057824 */ /* 0x000fc400028e06ea */
[----:B------:R-:W-:Y:S06]  /*47e0*/  BAR.SYNC 0x0 ;  /* 0x0000000000007b1d */ /* 0x000fec0000000000 */
[----:B------:R-:W-:Y:S01]  /*47f0*/  STS [R41.X4], R32 ;  /* 0x0000002029007388 */ /* 0x000fe20000004800 */
[----:B------:R-:W-:-:S03]  /*4800*/  IMAD.X R7, R239, 0x1, R234, P6 ;  /* 0x00000001ef077824 */ /* 0x000fc600030e06ea */
[----:B------:R-:W-:Y:S04]  /*4810*/  STS [R41.X4+0x280], R34 ;  /* 0x0002802229007388 */ /* 0x000fe80000004800 */
[----:B------:R-:W-:Y:S04]  /*4820*/  STS [R41.X4+0x10], R8 ;  /* 0x0000100829007388 */ /* 0x000fe80000004800 */
[----:B------:R-:W-:Y:S04]  /*4830*/  STS [R41.X4+0x290], R9 ;  /* 0x0002900929007388 */ /* 0x000fe80000004800 */
[----:B------:R-:W-:Y:S04]  /*4840*/  STS [R41.X4+0x20], R11 ;  /* 0x0000200b29007388 */ /* 0x000fe80000004800 */
[----:B------:R-:W-:Y:S04]  /*4850*/  STS [R41.X4+0x2a0], R14 ;  /* 0x0002a00e29007388 */ /* 0x000fe80000004800 */
[----:B------:R-:W-:Y:S04]  /*4860*/  STS [R41.X4+0x30], R13 ;  /* 0x0000300d29007388 */ /* 0x000fe80000004800 */
[----:B------:R-:W-:Y:S04]  /*4870*/  STS [R41.X4+0x2b0], R10 ;  /* 0x0002b00a29007388 */ /* 0x000fe80000004800 */
[----:B------:R-:W-:Y:S06]  /*4880*/  BAR.SYNC 0x0 ;  /* 0x0000000000007b1d */ /* 0x000fec0000000000 */
[----:B------:R-:W3:Y:S04]  /*4890*/  LDS.128 R20, [R12] ;  /* 0x000000000c147984 */ /* 0x000ee80000000c00 */
[----:B-1----:R1:W-:Y:S04]  /*48a0*/  @P0 STG.E.128 [R2.64], R16 ;  /* 0x0000001002000986 */ /* 0x0023e8000c101d04 */
[----:B--2---:R1:W-:Y:S04]  /*48b0*/  @P2 STG.E.128 [R4.64], R36 ;  /* 0x0000002404002986 */ /* 0x0043e8000c101d04 */
[----:B---3--:R1:W-:Y:S01]  /*48c0*/  @P1 STG.E.128 [R6.64], R20 ;  /* 0x0000001406001986 */ /* 0x0083e2000c101d04 */
[----:B------:R-:W-:Y:S05]  /*48d0*/  @!P3 EXIT ;  /* 0x000000000000b94d */ /* 0x000fea0003800000 */
[----:B------:R-:W2:Y:S01]  /*48e0*/  LDS.128 R12, [R12+0x500] ;  /* 0x000500000c0c7984 */ /* 0x000ea20000000c00 */
[----:B------:R-:W-:-:S05]  /*48f0*/  IADD3 R242, P0, R242, R235, RZ ;  /* 0x000000ebf2f27210 */ /* 0x000fca0007f1e0ff */
[----:B------:R-:W-:-:S05]  /*4900*/  IMAD.X R243, R241, 0x1, R234, P0 ;  /* 0x00000001f1f37824 */ /* 0x000fca00000e06ea */
[----:B--2---:R-:W-:Y:S01]  /*4910*/  STG.E.128 [R242.64], R12 ;  /* 0x0000000cf2007986 */ /* 0x004fe2000c101d04 */
[----:B------:R-:W-:Y:S05]  /*4920*/  EXIT ;  /* 0x000000000000794d */ /* 0x000fea0003800000 */
.L_x_0:
[----:B------:R-:W-:-:S00]  /*4930*/  BRA `(.L_x_0) ;  /* 0xfffffff000007947 */ /* 0x000fc0000383ffff */
[----:B------:R-:W-:-:S00]  /*4940*/  NOP ;  /* 0x0000000000007918 */ /* 0x000fc00000000000 */
        /* <DEDUP_REMOVED lines=11> */
.L_x_1:


//--------------------- .nv.shared.chunk_fwd_kernel_o --------------------------
	.section	.nv.shared.chunk_fwd_kernel_o,"aw",@nobits
	.align	16
